//
// Generated by NVIDIA NVVM Compiler
//
// Compiler Build ID: CL-36424714
// Cuda compilation tools, release 13.0, V13.0.88
// Based on NVVM 20.0.0
//

.version 9.0
.target sm_100
.address_size 64

	// .globl	_Z15matrixMulKernelIfEvPT_PKS0_S3_m
// _ZZ27matrixMulKernelSharedMemoryIfEvPT_PKS0_S3_mE7aShared has been demoted
// _ZZ27matrixMulKernelSharedMemoryIfEvPT_PKS0_S3_mE7bShared has been demoted
.global .align 1 .b8 _ZN34_INTERNAL_a924b8a6_4_k_cu_e35814154cuda3std3__45__cpo5beginE[1];
.global .align 1 .b8 _ZN34_INTERNAL_a924b8a6_4_k_cu_e35814154cuda3std3__45__cpo3endE[1];
.global .align 1 .b8 _ZN34_INTERNAL_a924b8a6_4_k_cu_e35814154cuda3std3__45__cpo6cbeginE[1];
.global .align 1 .b8 _ZN34_INTERNAL_a924b8a6_4_k_cu_e35814154cuda3std3__45__cpo4cendE[1];
.global .align 1 .b8 _ZN34_INTERNAL_a924b8a6_4_k_cu_e35814154cuda3std3__45__cpo6rbeginE[1];
.global .align 1 .b8 _ZN34_INTERNAL_a924b8a6_4_k_cu_e35814154cuda3std3__45__cpo4rendE[1];
.global .align 1 .b8 _ZN34_INTERNAL_a924b8a6_4_k_cu_e35814154cuda3std3__45__cpo7crbeginE[1];
.global .align 1 .b8 _ZN34_INTERNAL_a924b8a6_4_k_cu_e35814154cuda3std3__45__cpo5crendE[1];
.global .align 1 .b8 _ZN34_INTERNAL_a924b8a6_4_k_cu_e35814154cuda3std3__436_GLOBAL__N__a924b8a6_4_k_cu_e35814156ignoreE[1];
.global .align 1 .b8 _ZN34_INTERNAL_a924b8a6_4_k_cu_e35814154cuda3std3__419piecewise_constructE[1];
.global .align 1 .b8 _ZN34_INTERNAL_a924b8a6_4_k_cu_e35814154cuda3std3__48in_placeE[1];
.global .align 1 .b8 _ZN34_INTERNAL_a924b8a6_4_k_cu_e35814154cuda3std3__420unreachable_sentinelE[1];
.global .align 1 .b8 _ZN34_INTERNAL_a924b8a6_4_k_cu_e35814154cuda3std3__47nulloptE[1];
.global .align 1 .b8 _ZN34_INTERNAL_a924b8a6_4_k_cu_e35814154cuda3std3__48unexpectE[1];
.global .align 1 .b8 _ZN34_INTERNAL_a924b8a6_4_k_cu_e35814154cuda3std6ranges3__45__cpo4swapE[1];
.global .align 1 .b8 _ZN34_INTERNAL_a924b8a6_4_k_cu_e35814154cuda3std6ranges3__45__cpo9iter_moveE[1];
.global .align 1 .b8 _ZN34_INTERNAL_a924b8a6_4_k_cu_e35814154cuda3std6ranges3__45__cpo5beginE[1];
.global .align 1 .b8 _ZN34_INTERNAL_a924b8a6_4_k_cu_e35814154cuda3std6ranges3__45__cpo3endE[1];
.global .align 1 .b8 _ZN34_INTERNAL_a924b8a6_4_k_cu_e35814154cuda3std6ranges3__45__cpo6cbeginE[1];
.global .align 1 .b8 _ZN34_INTERNAL_a924b8a6_4_k_cu_e35814154cuda3std6ranges3__45__cpo4cendE[1];
.global .align 1 .b8 _ZN34_INTERNAL_a924b8a6_4_k_cu_e35814154cuda3std6ranges3__45__cpo7advanceE[1];
.global .align 1 .b8 _ZN34_INTERNAL_a924b8a6_4_k_cu_e35814154cuda3std6ranges3__45__cpo9iter_swapE[1];
.global .align 1 .b8 _ZN34_INTERNAL_a924b8a6_4_k_cu_e35814154cuda3std6ranges3__45__cpo4nextE[1];
.global .align 1 .b8 _ZN34_INTERNAL_a924b8a6_4_k_cu_e35814154cuda3std6ranges3__45__cpo4prevE[1];
.global .align 1 .b8 _ZN34_INTERNAL_a924b8a6_4_k_cu_e35814154cuda3std6ranges3__45__cpo4dataE[1];
.global .align 1 .b8 _ZN34_INTERNAL_a924b8a6_4_k_cu_e35814154cuda3std6ranges3__45__cpo5cdataE[1];
.global .align 1 .b8 _ZN34_INTERNAL_a924b8a6_4_k_cu_e35814154cuda3std6ranges3__45__cpo4sizeE[1];
.global .align 1 .b8 _ZN34_INTERNAL_a924b8a6_4_k_cu_e35814154cuda3std6ranges3__45__cpo5ssizeE[1];
.global .align 1 .b8 _ZN34_INTERNAL_a924b8a6_4_k_cu_e35814154cuda3std6ranges3__45__cpo8distanceE[1];
.global .align 1 .b8 _ZN34_INTERNAL_a924b8a6_4_k_cu_e35814156thrust24THRUST_300001_SM_1000_NS8cuda_cub3parE[1];
.global .align 1 .b8 _ZN34_INTERNAL_a924b8a6_4_k_cu_e35814156thrust24THRUST_300001_SM_1000_NS8cuda_cub10par_nosyncE[1];
.global .align 1 .b8 _ZN34_INTERNAL_a924b8a6_4_k_cu_e35814156thrust24THRUST_300001_SM_1000_NS6system6detail10sequential3seqE[1];
.global .align 1 .b8 _ZN34_INTERNAL_a924b8a6_4_k_cu_e35814156thrust24THRUST_300001_SM_1000_NS12placeholders2_1E[1];
.global .align 1 .b8 _ZN34_INTERNAL_a924b8a6_4_k_cu_e35814156thrust24THRUST_300001_SM_1000_NS12placeholders2_2E[1];
.global .align 1 .b8 _ZN34_INTERNAL_a924b8a6_4_k_cu_e35814156thrust24THRUST_300001_SM_1000_NS12placeholders2_3E[1];
.global .align 1 .b8 _ZN34_INTERNAL_a924b8a6_4_k_cu_e35814156thrust24THRUST_300001_SM_1000_NS12placeholders2_4E[1];
.global .align 1 .b8 _ZN34_INTERNAL_a924b8a6_4_k_cu_e35814156thrust24THRUST_300001_SM_1000_NS12placeholders2_5E[1];
.global .align 1 .b8 _ZN34_INTERNAL_a924b8a6_4_k_cu_e35814156thrust24THRUST_300001_SM_1000_NS12placeholders2_6E[1];
.global .align 1 .b8 _ZN34_INTERNAL_a924b8a6_4_k_cu_e35814156thrust24THRUST_300001_SM_1000_NS12placeholders2_7E[1];
.global .align 1 .b8 _ZN34_INTERNAL_a924b8a6_4_k_cu_e35814156thrust24THRUST_300001_SM_1000_NS12placeholders2_8E[1];
.global .align 1 .b8 _ZN34_INTERNAL_a924b8a6_4_k_cu_e35814156thrust24THRUST_300001_SM_1000_NS12placeholders2_9E[1];
.global .align 1 .b8 _ZN34_INTERNAL_a924b8a6_4_k_cu_e35814156thrust24THRUST_300001_SM_1000_NS12placeholders3_10E[1];
.global .align 1 .b8 _ZN34_INTERNAL_a924b8a6_4_k_cu_e35814156thrust24THRUST_300001_SM_1000_NS3seqE[1];

.visible .entry _Z15matrixMulKernelIfEvPT_PKS0_S3_m(
	.param .u64 .ptr .align 1 _Z15matrixMulKernelIfEvPT_PKS0_S3_m_param_0,
	.param .u64 .ptr .align 1 _Z15matrixMulKernelIfEvPT_PKS0_S3_m_param_1,
	.param .u64 .ptr .align 1 _Z15matrixMulKernelIfEvPT_PKS0_S3_m_param_2,
	.param .u64 _Z15matrixMulKernelIfEvPT_PKS0_S3_m_param_3
)
{
	.reg .pred 	%p<10>;
	.reg .b32 	%r<9>;
	.reg .b32 	%f<55>;
	.reg .b64 	%rd<75>;

	ld.param.u64 	%rd25, [_Z15matrixMulKernelIfEvPT_PKS0_S3_m_param_0];
	ld.param.u64 	%rd27, [_Z15matrixMulKernelIfEvPT_PKS0_S3_m_param_1];
	ld.param.u64 	%rd28, [_Z15matrixMulKernelIfEvPT_PKS0_S3_m_param_2];
	ld.param.u64 	%rd26, [_Z15matrixMulKernelIfEvPT_PKS0_S3_m_param_3];
	cvta.to.global.u64 	%rd1, %rd28;
	cvta.to.global.u64 	%rd2, %rd27;
	mov.u32 	%r1, %ctaid.x;
	mov.u32 	%r2, %ntid.x;
	mov.u32 	%r3, %tid.x;
	mad.lo.s32 	%r4, %r1, %r2, %r3;
	cvt.u64.u32 	%rd3, %r4;
	mov.u32 	%r5, %ctaid.y;
	mov.u32 	%r6, %ntid.y;
	mov.u32 	%r7, %tid.y;
	mad.lo.s32 	%r8, %r5, %r6, %r7;
	cvt.u64.u32 	%rd4, %r8;
	max.u64 	%rd29, %rd4, %rd3;
	setp.ge.u64 	%p1, %rd29, %rd26;
	@%p1 bra 	$L__BB0_12;
	cvta.to.global.u64 	%rd31, %rd25;
	mul.lo.s64 	%rd5, %rd26, %rd4;
	add.s64 	%rd32, %rd5, %rd3;
	shl.b64 	%rd33, %rd32, 2;
	add.s64 	%rd6, %rd31, %rd33;
	ld.global.f32 	%f52, [%rd6];
	and.b64  	%rd7, %rd26, 7;
	setp.lt.u64 	%p2, %rd26, 8;
	mov.b64 	%rd73, 0;
	@%p2 bra 	$L__BB0_4;
	and.b64  	%rd73, %rd26, -8;
	shl.b64 	%rd34, %rd3, 2;
	add.s64 	%rd70, %rd1, %rd34;
	shl.b64 	%rd10, %rd26, 5;
	shl.b64 	%rd35, %rd5, 2;
	add.s64 	%rd36, %rd35, %rd2;
	add.s64 	%rd69, %rd36, 16;
	shl.b64 	%rd12, %rd26, 2;
	mov.u64 	%rd71, %rd73;
$L__BB0_3:
	.pragma "nounroll";
	ld.global.f32 	%f9, [%rd69+-16];
	ld.global.f32 	%f10, [%rd70];
	fma.rn.f32 	%f11, %f9, %f10, %f52;
	st.global.f32 	[%rd6], %f11;
	ld.global.f32 	%f12, [%rd69+-12];
	add.s64 	%rd37, %rd70, %rd12;
	ld.global.f32 	%f13, [%rd37];
	fma.rn.f32 	%f14, %f12, %f13, %f11;
	st.global.f32 	[%rd6], %f14;
	ld.global.f32 	%f15, [%rd69+-8];
	add.s64 	%rd38, %rd37, %rd12;
	ld.global.f32 	%f16, [%rd38];
	fma.rn.f32 	%f17, %f15, %f16, %f14;
	st.global.f32 	[%rd6], %f17;
	ld.global.f32 	%f18, [%rd69+-4];
	add.s64 	%rd39, %rd38, %rd12;
	ld.global.f32 	%f19, [%rd39];
	fma.rn.f32 	%f20, %f18, %f19, %f17;
	st.global.f32 	[%rd6], %f20;
	ld.global.f32 	%f21, [%rd69];
	add.s64 	%rd40, %rd39, %rd12;
	ld.global.f32 	%f22, [%rd40];
	fma.rn.f32 	%f23, %f21, %f22, %f20;
	st.global.f32 	[%rd6], %f23;
	ld.global.f32 	%f24, [%rd69+4];
	add.s64 	%rd41, %rd40, %rd12;
	ld.global.f32 	%f25, [%rd41];
	fma.rn.f32 	%f26, %f24, %f25, %f23;
	st.global.f32 	[%rd6], %f26;
	ld.global.f32 	%f27, [%rd69+8];
	add.s64 	%rd42, %rd41, %rd12;
	ld.global.f32 	%f28, [%rd42];
	fma.rn.f32 	%f29, %f27, %f28, %f26;
	st.global.f32 	[%rd6], %f29;
	ld.global.f32 	%f30, [%rd69+12];
	add.s64 	%rd43, %rd42, %rd12;
	ld.global.f32 	%f31, [%rd43];
	fma.rn.f32 	%f52, %f30, %f31, %f29;
	st.global.f32 	[%rd6], %f52;
	add.s64 	%rd71, %rd71, -8;
	add.s64 	%rd70, %rd70, %rd10;
	add.s64 	%rd69, %rd69, 32;
	setp.ne.s64 	%p3, %rd71, 0;
	@%p3 bra 	$L__BB0_3;
$L__BB0_4:
	setp.eq.s64 	%p4, %rd7, 0;
	@%p4 bra 	$L__BB0_12;
	and.b64  	%rd20, %rd26, 3;
	setp.lt.u64 	%p5, %rd7, 4;
	@%p5 bra 	$L__BB0_7;
	add.s64 	%rd44, %rd73, %rd5;
	shl.b64 	%rd45, %rd44, 2;
	add.s64 	%rd46, %rd2, %rd45;
	ld.global.f32 	%f32, [%rd46];
	mad.lo.s64 	%rd47, %rd73, %rd26, %rd3;
	shl.b64 	%rd48, %rd47, 2;
	add.s64 	%rd49, %rd1, %rd48;
	ld.global.f32 	%f33, [%rd49];
	fma.rn.f32 	%f34, %f32, %f33, %f52;
	st.global.f32 	[%rd6], %f34;
	ld.global.f32 	%f35, [%rd46+4];
	shl.b64 	%rd50, %rd26, 2;
	add.s64 	%rd51, %rd49, %rd50;
	ld.global.f32 	%f36, [%rd51];
	fma.rn.f32 	%f37, %f35, %f36, %f34;
	st.global.f32 	[%rd6], %f37;
	ld.global.f32 	%f38, [%rd46+8];
	add.s64 	%rd52, %rd51, %rd50;
	ld.global.f32 	%f39, [%rd52];
	fma.rn.f32 	%f40, %f38, %f39, %f37;
	st.global.f32 	[%rd6], %f40;
	ld.global.f32 	%f41, [%rd46+12];
	add.s64 	%rd53, %rd52, %rd50;
	ld.global.f32 	%f42, [%rd53];
	fma.rn.f32 	%f52, %f41, %f42, %f40;
	st.global.f32 	[%rd6], %f52;
	add.s64 	%rd73, %rd73, 4;
$L__BB0_7:
	setp.eq.s64 	%p6, %rd20, 0;
	@%p6 bra 	$L__BB0_12;
	setp.eq.s64 	%p7, %rd20, 1;
	@%p7 bra 	$L__BB0_10;
	add.s64 	%rd54, %rd73, %rd5;
	shl.b64 	%rd55, %rd54, 2;
	add.s64 	%rd56, %rd2, %rd55;
	ld.global.f32 	%f43, [%rd56];
	mad.lo.s64 	%rd57, %rd73, %rd26, %rd3;
	shl.b64 	%rd58, %rd57, 2;
	add.s64 	%rd59, %rd1, %rd58;
	ld.global.f32 	%f44, [%rd59];
	fma.rn.f32 	%f45, %f43, %f44, %f52;
	st.global.f32 	[%rd6], %f45;
	ld.global.f32 	%f46, [%rd56+4];
	shl.b64 	%rd60, %rd26, 2;
	add.s64 	%rd61, %rd59, %rd60;
	ld.global.f32 	%f47, [%rd61];
	fma.rn.f32 	%f52, %f46, %f47, %f45;
	st.global.f32 	[%rd6], %f52;
	add.s64 	%rd73, %rd73, 2;
$L__BB0_10:
	and.b64  	%rd62, %rd26, 1;
	setp.eq.b64 	%p8, %rd62, 1;
	not.pred 	%p9, %p8;
	@%p9 bra 	$L__BB0_12;
	add.s64 	%rd63, %rd73, %rd5;
	shl.b64 	%rd64, %rd63, 2;
	add.s64 	%rd65, %rd2, %rd64;
	ld.global.f32 	%f48, [%rd65];
	mad.lo.s64 	%rd66, %rd73, %rd26, %rd3;
	shl.b64 	%rd67, %rd66, 2;
	add.s64 	%rd68, %rd1, %rd67;
	ld.global.f32 	%f49, [%rd68];
	fma.rn.f32 	%f50, %f48, %f49, %f52;
	st.global.f32 	[%rd6], %f50;
$L__BB0_12:
	ret;

}
	// .globl	_Z26matrixMulKernelNotParallelIfEvPT_PKS0_S3_m
.visible .entry _Z26matrixMulKernelNotParallelIfEvPT_PKS0_S3_m(
	.param .u64 .ptr .align 1 _Z26matrixMulKernelNotParallelIfEvPT_PKS0_S3_m_param_0,
	.param .u64 .ptr .align 1 _Z26matrixMulKernelNotParallelIfEvPT_PKS0_S3_m_param_1,
	.param .u64 .ptr .align 1 _Z26matrixMulKernelNotParallelIfEvPT_PKS0_S3_m_param_2,
	.param .u64 _Z26matrixMulKernelNotParallelIfEvPT_PKS0_S3_m_param_3
)
{
	.reg .pred 	%p<11>;
	.reg .b32 	%f<61>;
	.reg .b64 	%rd<101>;

	ld.param.u64 	%rd31, [_Z26matrixMulKernelNotParallelIfEvPT_PKS0_S3_m_param_0];
	ld.param.u64 	%rd29, [_Z26matrixMulKernelNotParallelIfEvPT_PKS0_S3_m_param_1];
	ld.param.u64 	%rd32, [_Z26matrixMulKernelNotParallelIfEvPT_PKS0_S3_m_param_2];
	ld.param.u64 	%rd30, [_Z26matrixMulKernelNotParallelIfEvPT_PKS0_S3_m_param_3];
	cvta.to.global.u64 	%rd1, %rd31;
	cvta.to.global.u64 	%rd2, %rd32;
	setp.eq.s64 	%p1, %rd30, 0;
	@%p1 bra 	$L__BB1_16;
	and.b64  	%rd3, %rd30, 7;
	and.b64  	%rd4, %rd30, 3;
	and.b64  	%rd5, %rd30, -8;
	and.b64  	%rd6, %rd30, 1;
	shl.b64 	%rd7, %rd30, 2;
	cvta.to.global.u64 	%rd8, %rd29;
	mov.b64 	%rd93, 0;
$L__BB1_2:
	mul.lo.s64 	%rd10, %rd93, %rd30;
	mov.b64 	%rd94, 0;
$L__BB1_3:
	setp.lt.u64 	%p2, %rd30, 8;
	add.s64 	%rd36, %rd94, %rd10;
	shl.b64 	%rd37, %rd36, 2;
	add.s64 	%rd12, %rd8, %rd37;
	mul.lo.s64 	%rd13, %rd94, %rd30;
	mov.b64 	%rd99, 0;
	@%p2 bra 	$L__BB1_6;
	mad.lo.s64 	%rd38, %rd7, %rd93, %rd1;
	add.s64 	%rd96, %rd38, 16;
	mad.lo.s64 	%rd39, %rd7, %rd94, %rd2;
	add.s64 	%rd95, %rd39, 16;
	mov.u64 	%rd97, %rd5;
$L__BB1_5:
	.pragma "nounroll";
	ld.global.f32 	%f1, [%rd12];
	ld.global.f32 	%f2, [%rd95+-16];
	ld.global.f32 	%f3, [%rd96+-16];
	fma.rn.f32 	%f4, %f1, %f2, %f3;
	st.global.f32 	[%rd96+-16], %f4;
	ld.global.f32 	%f5, [%rd12];
	ld.global.f32 	%f6, [%rd95+-12];
	ld.global.f32 	%f7, [%rd96+-12];
	fma.rn.f32 	%f8, %f5, %f6, %f7;
	st.global.f32 	[%rd96+-12], %f8;
	ld.global.f32 	%f9, [%rd12];
	ld.global.f32 	%f10, [%rd95+-8];
	ld.global.f32 	%f11, [%rd96+-8];
	fma.rn.f32 	%f12, %f9, %f10, %f11;
	st.global.f32 	[%rd96+-8], %f12;
	ld.global.f32 	%f13, [%rd12];
	ld.global.f32 	%f14, [%rd95+-4];
	ld.global.f32 	%f15, [%rd96+-4];
	fma.rn.f32 	%f16, %f13, %f14, %f15;
	st.global.f32 	[%rd96+-4], %f16;
	ld.global.f32 	%f17, [%rd12];
	ld.global.f32 	%f18, [%rd95];
	ld.global.f32 	%f19, [%rd96];
	fma.rn.f32 	%f20, %f17, %f18, %f19;
	st.global.f32 	[%rd96], %f20;
	ld.global.f32 	%f21, [%rd12];
	ld.global.f32 	%f22, [%rd95+4];
	ld.global.f32 	%f23, [%rd96+4];
	fma.rn.f32 	%f24, %f21, %f22, %f23;
	st.global.f32 	[%rd96+4], %f24;
	ld.global.f32 	%f25, [%rd12];
	ld.global.f32 	%f26, [%rd95+8];
	ld.global.f32 	%f27, [%rd96+8];
	fma.rn.f32 	%f28, %f25, %f26, %f27;
	st.global.f32 	[%rd96+8], %f28;
	ld.global.f32 	%f29, [%rd12];
	ld.global.f32 	%f30, [%rd95+12];
	ld.global.f32 	%f31, [%rd96+12];
	fma.rn.f32 	%f32, %f29, %f30, %f31;
	st.global.f32 	[%rd96+12], %f32;
	add.s64 	%rd97, %rd97, -8;
	add.s64 	%rd96, %rd96, 32;
	add.s64 	%rd95, %rd95, 32;
	setp.ne.s64 	%p3, %rd97, 0;
	mov.u64 	%rd99, %rd5;
	@%p3 bra 	$L__BB1_5;
$L__BB1_6:
	setp.eq.s64 	%p4, %rd3, 0;
	@%p4 bra 	$L__BB1_14;
	add.s64 	%rd40, %rd3, -1;
	setp.lt.u64 	%p5, %rd40, 3;
	@%p5 bra 	$L__BB1_9;
	ld.global.f32 	%f33, [%rd12];
	add.s64 	%rd41, %rd99, %rd13;
	shl.b64 	%rd42, %rd41, 2;
	add.s64 	%rd43, %rd2, %rd42;
	ld.global.f32 	%f34, [%rd43];
	add.s64 	%rd44, %rd99, %rd10;
	shl.b64 	%rd45, %rd44, 2;
	add.s64 	%rd46, %rd1, %rd45;
	ld.global.f32 	%f35, [%rd46];
	fma.rn.f32 	%f36, %f33, %f34, %f35;
	st.global.f32 	[%rd46], %f36;
	add.s64 	%rd47, %rd99, 1;
	and.b64  	%rd48, %rd47, 4294967295;
	ld.global.f32 	%f37, [%rd12];
	add.s64 	%rd49, %rd48, %rd13;
	shl.b64 	%rd50, %rd49, 2;
	add.s64 	%rd51, %rd2, %rd50;
	ld.global.f32 	%f38, [%rd51];
	add.s64 	%rd52, %rd48, %rd10;
	shl.b64 	%rd53, %rd52, 2;
	add.s64 	%rd54, %rd1, %rd53;
	ld.global.f32 	%f39, [%rd54];
	fma.rn.f32 	%f40, %f37, %f38, %f39;
	st.global.f32 	[%rd54], %f40;
	add.s64 	%rd55, %rd99, 2;
	and.b64  	%rd56, %rd55, 4294967295;
	ld.global.f32 	%f41, [%rd12];
	add.s64 	%rd57, %rd56, %rd13;
	shl.b64 	%rd58, %rd57, 2;
	add.s64 	%rd59, %rd2, %rd58;
	ld.global.f32 	%f42, [%rd59];
	add.s64 	%rd60, %rd56, %rd10;
	shl.b64 	%rd61, %rd60, 2;
	add.s64 	%rd62, %rd1, %rd61;
	ld.global.f32 	%f43, [%rd62];
	fma.rn.f32 	%f44, %f41, %f42, %f43;
	st.global.f32 	[%rd62], %f44;
	add.s64 	%rd63, %rd99, 3;
	and.b64  	%rd64, %rd63, 4294967295;
	ld.global.f32 	%f45, [%rd12];
	add.s64 	%rd65, %rd64, %rd13;
	shl.b64 	%rd66, %rd65, 2;
	add.s64 	%rd67, %rd2, %rd66;
	ld.global.f32 	%f46, [%rd67];
	add.s64 	%rd68, %rd64, %rd10;
	shl.b64 	%rd69, %rd68, 2;
	add.s64 	%rd70, %rd1, %rd69;
	ld.global.f32 	%f47, [%rd70];
	fma.rn.f32 	%f48, %f45, %f46, %f47;
	st.global.f32 	[%rd70], %f48;
	add.s64 	%rd71, %rd99, 4;
	and.b64  	%rd99, %rd71, 4294967295;
$L__BB1_9:
	setp.eq.s64 	%p6, %rd4, 0;
	@%p6 bra 	$L__BB1_14;
	setp.eq.s64 	%p7, %rd4, 1;
	@%p7 bra 	$L__BB1_12;
	ld.global.f32 	%f49, [%rd12];
	add.s64 	%rd72, %rd99, %rd13;
	shl.b64 	%rd73, %rd72, 2;
	add.s64 	%rd74, %rd2, %rd73;
	ld.global.f32 	%f50, [%rd74];
	add.s64 	%rd75, %rd99, %rd10;
	shl.b64 	%rd76, %rd75, 2;
	add.s64 	%rd77, %rd1, %rd76;
	ld.global.f32 	%f51, [%rd77];
	fma.rn.f32 	%f52, %f49, %f50, %f51;
	st.global.f32 	[%rd77], %f52;
	add.s64 	%rd78, %rd99, 1;
	and.b64  	%rd79, %rd78, 4294967295;
	ld.global.f32 	%f53, [%rd12];
	add.s64 	%rd80, %rd79, %rd13;
	shl.b64 	%rd81, %rd80, 2;
	add.s64 	%rd82, %rd2, %rd81;
	ld.global.f32 	%f54, [%rd82];
	add.s64 	%rd83, %rd79, %rd10;
	shl.b64 	%rd84, %rd83, 2;
	add.s64 	%rd85, %rd1, %rd84;
	ld.global.f32 	%f55, [%rd85];
	fma.rn.f32 	%f56, %f53, %f54, %f55;
	st.global.f32 	[%rd85], %f56;
	add.s64 	%rd86, %rd99, 2;
	and.b64  	%rd99, %rd86, 4294967295;
$L__BB1_12:
	setp.eq.s64 	%p8, %rd6, 0;
	@%p8 bra 	$L__BB1_14;
	ld.global.f32 	%f57, [%rd12];
	add.s64 	%rd87, %rd99, %rd13;
	shl.b64 	%rd88, %rd87, 2;
	add.s64 	%rd89, %rd2, %rd88;
	ld.global.f32 	%f58, [%rd89];
	add.s64 	%rd90, %rd99, %rd10;
	shl.b64 	%rd91, %rd90, 2;
	add.s64 	%rd92, %rd1, %rd91;
	ld.global.f32 	%f59, [%rd92];
	fma.rn.f32 	%f60, %f57, %f58, %f59;
	st.global.f32 	[%rd92], %f60;
$L__BB1_14:
	add.s64 	%rd94, %rd94, 1;
	setp.gt.u64 	%p9, %rd30, %rd94;
	@%p9 bra 	$L__BB1_3;
	add.s64 	%rd93, %rd93, 1;
	setp.gt.u64 	%p10, %rd30, %rd93;
	@%p10 bra 	$L__BB1_2;
$L__BB1_16:
	ret;

}
	// .globl	_Z27matrixMulKernelSharedMemoryIfEvPT_PKS0_S3_m
.visible .entry _Z27matrixMulKernelSharedMemoryIfEvPT_PKS0_S3_m(
	.param .u64 .ptr .align 1 _Z27matrixMulKernelSharedMemoryIfEvPT_PKS0_S3_m_param_0,
	.param .u64 .ptr .align 1 _Z27matrixMulKernelSharedMemoryIfEvPT_PKS0_S3_m_param_1,
	.param .u64 .ptr .align 1 _Z27matrixMulKernelSharedMemoryIfEvPT_PKS0_S3_m_param_2,
	.param .u64 _Z27matrixMulKernelSharedMemoryIfEvPT_PKS0_S3_m_param_3
)
{
	.reg .pred 	%p<6>;
	.reg .b32 	%r<25>;
	.reg .b32 	%f<67>;
	.reg .b64 	%rd<27>;
	// demoted variable
	.shared .align 4 .b8 _ZZ27matrixMulKernelSharedMemoryIfEvPT_PKS0_S3_mE7aShared[1024];
	// demoted variable
	.shared .align 4 .b8 _ZZ27matrixMulKernelSharedMemoryIfEvPT_PKS0_S3_mE7bShared[1024];
	ld.param.u64 	%rd10, [_Z27matrixMulKernelSharedMemoryIfEvPT_PKS0_S3_m_param_0];
	ld.param.u64 	%rd11, [_Z27matrixMulKernelSharedMemoryIfEvPT_PKS0_S3_m_param_1];
	ld.param.u64 	%rd12, [_Z27matrixMulKernelSharedMemoryIfEvPT_PKS0_S3_m_param_2];
	ld.param.u64 	%rd13, [_Z27matrixMulKernelSharedMemoryIfEvPT_PKS0_S3_m_param_3];
	mov.u32 	%r12, %ctaid.x;
	mov.u32 	%r13, %ctaid.y;
	mov.u32 	%r1, %tid.x;
	mov.u32 	%r2, %tid.y;
	mov.u32 	%r14, %ntid.y;
	mad.lo.s32 	%r3, %r13, %r14, %r2;
	mov.u32 	%r15, %ntid.x;
	mad.lo.s32 	%r4, %r12, %r15, %r1;
	cvt.rn.f32.u64 	%f10, %rd13;
	mul.f32 	%f11, %f10, 0f3D800000;
	cvt.rpi.f32.f32 	%f1, %f11;
	setp.leu.f32 	%p1, %f1, 0f00000000;
	mov.f32 	%f66, 0f00000000;
	@%p1 bra 	$L__BB2_7;
	cvt.u64.u32 	%rd1, %r3;
	mul.lo.s64 	%rd2, %rd13, %rd1;
	shl.b32 	%r17, %r2, 6;
	mov.u32 	%r18, _ZZ27matrixMulKernelSharedMemoryIfEvPT_PKS0_S3_mE7aShared;
	add.s32 	%r5, %r18, %r17;
	shl.b32 	%r19, %r1, 2;
	add.s32 	%r6, %r5, %r19;
	cvt.s64.s32 	%rd3, %r4;
	mov.u32 	%r20, _ZZ27matrixMulKernelSharedMemoryIfEvPT_PKS0_S3_mE7bShared;
	add.s32 	%r8, %r20, %r19;
	add.s32 	%r7, %r8, %r17;
	cvta.to.global.u64 	%rd4, %rd11;
	cvta.to.global.u64 	%rd5, %rd12;
	mov.f32 	%f66, 0f00000000;
	mov.b32 	%r24, 0;
$L__BB2_2:
	shl.b32 	%r10, %r24, 4;
	add.s32 	%r21, %r10, %r1;
	cvt.u64.u32 	%rd6, %r21;
	max.u64 	%rd14, %rd1, %rd6;
	setp.ge.u64 	%p2, %rd14, %rd13;
	mov.f32 	%f64, 0f00000000;
	@%p2 bra 	$L__BB2_4;
	add.s64 	%rd15, %rd2, %rd6;
	shl.b64 	%rd16, %rd15, 2;
	add.s64 	%rd17, %rd4, %rd16;
	ld.global.f32 	%f64, [%rd17];
$L__BB2_4:
	st.shared.f32 	[%r6], %f64;
	add.s32 	%r23, %r10, %r2;
	cvt.u64.u32 	%rd7, %r23;
	mov.f32 	%f65, 0f00000000;
	max.u64 	%rd18, %rd3, %rd7;
	setp.ge.u64 	%p3, %rd18, %rd13;
	@%p3 bra 	$L__BB2_6;
	mad.lo.s64 	%rd19, %rd13, %rd7, %rd3;
	shl.b64 	%rd20, %rd19, 2;
	add.s64 	%rd21, %rd5, %rd20;
	ld.global.f32 	%f65, [%rd21];
$L__BB2_6:
	st.shared.f32 	[%r7], %f65;
	bar.sync 	0;
	ld.shared.f32 	%f15, [%r5];
	ld.shared.f32 	%f16, [%r8];
	fma.rn.f32 	%f17, %f15, %f16, %f66;
	ld.shared.f32 	%f18, [%r5+4];
	ld.shared.f32 	%f19, [%r8+64];
	fma.rn.f32 	%f20, %f18, %f19, %f17;
	ld.shared.f32 	%f21, [%r5+8];
	ld.shared.f32 	%f22, [%r8+128];
	fma.rn.f32 	%f23, %f21, %f22, %f20;
	ld.shared.f32 	%f24, [%r5+12];
	ld.shared.f32 	%f25, [%r8+192];
	fma.rn.f32 	%f26, %f24, %f25, %f23;
	ld.shared.f32 	%f27, [%r5+16];
	ld.shared.f32 	%f28, [%r8+256];
	fma.rn.f32 	%f29, %f27, %f28, %f26;
	ld.shared.f32 	%f30, [%r5+20];
	ld.shared.f32 	%f31, [%r8+320];
	fma.rn.f32 	%f32, %f30, %f31, %f29;
	ld.shared.f32 	%f33, [%r5+24];
	ld.shared.f32 	%f34, [%r8+384];
	fma.rn.f32 	%f35, %f33, %f34, %f32;
	ld.shared.f32 	%f36, [%r5+28];
	ld.shared.f32 	%f37, [%r8+448];
	fma.rn.f32 	%f38, %f36, %f37, %f35;
	ld.shared.f32 	%f39, [%r5+32];
	ld.shared.f32 	%f40, [%r8+512];
	fma.rn.f32 	%f41, %f39, %f40, %f38;
	ld.shared.f32 	%f42, [%r5+36];
	ld.shared.f32 	%f43, [%r8+576];
	fma.rn.f32 	%f44, %f42, %f43, %f41;
	ld.shared.f32 	%f45, [%r5+40];
	ld.shared.f32 	%f46, [%r8+640];
	fma.rn.f32 	%f47, %f45, %f46, %f44;
	ld.shared.f32 	%f48, [%r5+44];
	ld.shared.f32 	%f49, [%r8+704];
	fma.rn.f32 	%f50, %f48, %f49, %f47;
	ld.shared.f32 	%f51, [%r5+48];
	ld.shared.f32 	%f52, [%r8+768];
	fma.rn.f32 	%f53, %f51, %f52, %f50;
	ld.shared.f32 	%f54, [%r5+52];
	ld.shared.f32 	%f55, [%r8+832];
	fma.rn.f32 	%f56, %f54, %f55, %f53;
	ld.shared.f32 	%f57, [%r5+56];
	ld.shared.f32 	%f58, [%r8+896];
	fma.rn.f32 	%f59, %f57, %f58, %f56;
	ld.shared.f32 	%f60, [%r5+60];
	ld.shared.f32 	%f61, [%r8+960];
	fma.rn.f32 	%f66, %f60, %f61, %f59;
	bar.sync 	0;
	add.s32 	%r24, %r24, 1;
	cvt.rn.f32.u32 	%f62, %r24;
	setp.gt.f32 	%p4, %f1, %f62;
	@%p4 bra 	$L__BB2_2;
$L__BB2_7:
	cvt.u64.u32 	%rd8, %r3;
	cvt.s64.s32 	%rd9, %r4;
	max.u64 	%rd22, %rd8, %rd9;
	setp.ge.u64 	%p5, %rd22, %rd13;
	@%p5 bra 	$L__BB2_9;
	mad.lo.s64 	%rd23, %rd13, %rd8, %rd9;
	cvta.to.global.u64 	%rd24, %rd10;
	shl.b64 	%rd25, %rd23, 2;
	add.s64 	%rd26, %rd24, %rd25;
	st.global.f32 	[%rd26], %f66;
$L__BB2_9:
	ret;

}
	// .globl	_ZN3cub18CUB_300001_SM_10006detail11EmptyKernelIvEEvv
.visible .entry _ZN3cub18CUB_300001_SM_10006detail11EmptyKernelIvEEvv()
{


	ret;

}
	// .globl	_ZN3cub18CUB_300001_SM_10006detail8for_each13static_kernelINS2_12policy_hub_t12policy_500_tEmN6thrust24THRUST_300001_SM_1000_NS8cuda_cub20__uninitialized_fill7functorINS7_10device_ptrIfEEfEEEEvT0_T1_
.visible .entry _ZN3cub18CUB_300001_SM_10006detail8for_each13static_kernelINS2_12policy_hub_t12policy_500_tEmN6thrust24THRUST_300001_SM_1000_NS8cuda_cub20__uninitialized_fill7functorINS7_10device_ptrIfEEfEEEEvT0_T1_(
	.param .u64 _ZN3cub18CUB_300001_SM_10006detail8for_each13static_kernelINS2_12policy_hub_t12policy_500_tEmN6thrust24THRUST_300001_SM_1000_NS8cuda_cub20__uninitialized_fill7functorINS7_10device_ptrIfEEfEEEEvT0_T1__param_0,
	.param .align 8 .b8 _ZN3cub18CUB_300001_SM_10006detail8for_each13static_kernelINS2_12policy_hub_t12policy_500_tEmN6thrust24THRUST_300001_SM_1000_NS8cuda_cub20__uninitialized_fill7functorINS7_10device_ptrIfEEfEEEEvT0_T1__param_1[16]
)
.maxntid 256
{
	.reg .pred 	%p<4>;
	.reg .b16 	%rs<5>;
	.reg .b32 	%r<10>;
	.reg .b32 	%f<3>;
	.reg .b64 	%rd<16>;

	ld.param.f32 	%f2, [_ZN3cub18CUB_300001_SM_10006detail8for_each13static_kernelINS2_12policy_hub_t12policy_500_tEmN6thrust24THRUST_300001_SM_1000_NS8cuda_cub20__uninitialized_fill7functorINS7_10device_ptrIfEEfEEEEvT0_T1__param_1+8];
	ld.param.u64 	%rd4, [_ZN3cub18CUB_300001_SM_10006detail8for_each13static_kernelINS2_12policy_hub_t12policy_500_tEmN6thrust24THRUST_300001_SM_1000_NS8cuda_cub20__uninitialized_fill7functorINS7_10device_ptrIfEEfEEEEvT0_T1__param_1];
	ld.param.u64 	%rd5, [_ZN3cub18CUB_300001_SM_10006detail8for_each13static_kernelINS2_12policy_hub_t12policy_500_tEmN6thrust24THRUST_300001_SM_1000_NS8cuda_cub20__uninitialized_fill7functorINS7_10device_ptrIfEEfEEEEvT0_T1__param_0];
	mov.u32 	%r7, %ctaid.x;
	mul.wide.u32 	%rd1, %r7, 512;
	sub.s64 	%rd2, %rd5, %rd1;
	setp.lt.u64 	%p1, %rd2, 512;
	@%p1 bra 	$L__BB4_2;
	mov.u32 	%r9, %tid.x;
	cvta.to.global.u64 	%rd11, %rd4;
	cvt.u64.u32 	%rd12, %r9;
	add.s64 	%rd13, %rd1, %rd12;
	shl.b64 	%rd14, %rd13, 2;
	add.s64 	%rd15, %rd11, %rd14;
	st.global.f32 	[%rd15], %f2;
	st.global.f32 	[%rd15+1024], %f2;
	bra.uni 	$L__BB4_6;
$L__BB4_2:
	cvta.to.global.u64 	%rd6, %rd4;
	mov.u32 	%r1, %tid.x;
	cvt.u64.u32 	%rd7, %r1;
	setp.le.u64 	%p2, %rd2, %rd7;
	add.s64 	%rd8, %rd1, %rd7;
	shl.b64 	%rd9, %rd8, 2;
	add.s64 	%rd3, %rd6, %rd9;
	@%p2 bra 	$L__BB4_4;
	st.global.f32 	[%rd3], %f2;
$L__BB4_4:
	add.s32 	%r8, %r1, 256;
	cvt.u64.u32 	%rd10, %r8;
	setp.le.u64 	%p3, %rd2, %rd10;
	@%p3 bra 	$L__BB4_6;
	st.global.f32 	[%rd3+1024], %f2;
$L__BB4_6:
	ret;

}


// ===== COMPILED SASS (sm_100) =====

	.target	sm_100

	.elftype	@"ET_EXEC"


//--------------------- .note.nv.tkinfo           --------------------------
	.section	.note.nv.tkinfo,"",@"SHT_NOTE"
	.sectionflags	@"SHF_NOTE_NV_TKINFO"
	.tkinfo
        /*0018*/ 	.word	0x00000002
        /*0030*/ 	.string	""
        /*0030*/ 	.string	"ptxas"
        /*0030*/ 	.string	"Cuda compilation tools, release 13.0, V13.0.88"
        /*0030*/ 	.string	"Build cuda_13.0.r13.0/compiler.36424714_0"
        /*0030*/ 	.string	"-arch sm_100 -m 64 "



//--------------------- .note.nv.cuinfo           --------------------------
	.section	.note.nv.cuinfo,"",@"SHT_NOTE"
	.sectionflags	@"SHF_NOTE_NV_CUINFO"
        /*0018*/ 	.short	0x0002
        /*001a*/ 	.short	0x0064
        /*001c*/ 	.short	0x0082
	.zero		2


//--------------------- .nv.info                  --------------------------
	.section	.nv.info,"",@"SHT_CUDA_INFO"
	.align	4


	//----- nvinfo : EIATTR_REGCOUNT
	.align		4
        /*0000*/ 	.byte	0x04, 0x2f
        /*0002*/ 	.short	(.L_44 - .L_43)
	.align		4
.L_43:
        /*0004*/ 	.word	index@(_Z15matrixMulKernelIfEvPT_PKS0_S3_m)
        /*0008*/ 	.word	0x00000020


	//----- nvinfo : EIATTR_FRAME_SIZE
	.align		4
.L_44:
        /*000c*/ 	.byte	0x04, 0x11
        /*000e*/ 	.short	(.L_46 - .L_45)
	.align		4
.L_45:
        /*0010*/ 	.word	index@(_Z15matrixMulKernelIfEvPT_PKS0_S3_m)
        /*0014*/ 	.word	0x00000000


	//----- nvinfo : EIATTR_REGCOUNT
	.align		4
.L_46:
        /*0018*/ 	.byte	0x04, 0x2f
        /*001a*/ 	.short	(.L_48 - .L_47)
	.align		4
.L_47:
        /*001c*/ 	.word	index@(_Z26matrixMulKernelNotParallelIfEvPT_PKS0_S3_m)
        /*0020*/ 	.word	0x00000012


	//----- nvinfo : EIATTR_FRAME_SIZE
	.align		4
.L_48:
        /*0024*/ 	.byte	0x04, 0x11
        /*0026*/ 	.short	(.L_50 - .L_49)
	.align		4
.L_49:
        /*0028*/ 	.word	index@(_Z26matrixMulKernelNotParallelIfEvPT_PKS0_S3_m)
        /*002c*/ 	.word	0x00000000


	//----- nvinfo : EIATTR_REGCOUNT
	.align		4
.L_50:
        /*0030*/ 	.byte	0x04, 0x2f
        /*0032*/ 	.short	(.L_52 - .L_51)
	.align		4
.L_51:
        /*0034*/ 	.word	index@(_Z27matrixMulKernelSharedMemoryIfEvPT_PKS0_S3_m)
        /*0038*/ 	.word	0x00000020


	//----- nvinfo : EIATTR_FRAME_SIZE
	.align		4
.L_52:
        /*003c*/ 	.byte	0x04, 0x11
        /*003e*/ 	.short	(.L_54 - .L_53)
	.align		4
.L_53:
        /*0040*/ 	.word	index@(_Z27matrixMulKernelSharedMemoryIfEvPT_PKS0_S3_m)
        /*0044*/ 	.word	0x00000000


	//----- nvinfo : EIATTR_REGCOUNT
	.align		4
.L_54:
        /*0048*/ 	.byte	0x04, 0x2f
        /*004a*/ 	.short	(.L_56 - .L_55)
	.align		4
.L_55:
        /*004c*/ 	.word	index@(_ZN3cub18CUB_300001_SM_10006detail11EmptyKernelIvEEvv)
        /*0050*/ 	.word	0x00000004


	//----- nvinfo : EIATTR_FRAME_SIZE
	.align		4
.L_56:
        /*0054*/ 	.byte	0x04, 0x11
        /*0056*/ 	.short	(.L_58 - .L_57)
	.align		4
.L_57:
        /*0058*/ 	.word	index@(_ZN3cub18CUB_300001_SM_10006detail11EmptyKernelIvEEvv)
        /*005c*/ 	.word	0x00000000


	//----- nvinfo : EIATTR_REGCOUNT
	.align		4
.L_58:
        /*0060*/ 	.byte	0x04, 0x2f
        /*0062*/ 	.short	(.L_60 - .L_59)
	.align		4
.L_59:
        /*0064*/ 	.word	index@(_ZN3cub18CUB_300001_SM_10006detail8for_each13static_kernelINS2_12policy_hub_t12policy_500_tEmN6thrust24THRUST_300001_SM_1000_NS8cuda_cub20__uninitialized_fill7functorINS7_10device_ptrIfEEfEEEEvT0_T1_)
        /*0068*/ 	.word	0x00000008


	//----- nvinfo : EIATTR_FRAME_SIZE
	.align		4
.L_60:
        /*006c*/ 	.byte	0x04, 0x11
        /*006e*/ 	.short	(.L_62 - .L_61)
	.align		4
.L_61:
        /*0070*/ 	.word	index@(_ZN3cub18CUB_300001_SM_10006detail8for_each13static_kernelINS2_12policy_hub_t12policy_500_tEmN6thrust24THRUST_300001_SM_1000_NS8cuda_cub20__uninitialized_fill7functorINS7_10device_ptrIfEEfEEEEvT0_T1_)
        /*0074*/ 	.word	0x00000000


	//----- nvinfo : EIATTR_MIN_STACK_SIZE
	.align		4
.L_62:
        /*0078*/ 	.byte	0x04, 0x12
        /*007a*/ 	.short	(.L_64 - .L_63)
	.align		4
.L_63:
        /*007c*/ 	.word	index@(_ZN3cub18CUB_300001_SM_10006detail8for_each13static_kernelINS2_12policy_hub_t12policy_500_tEmN6thrust24THRUST_300001_SM_1000_NS8cuda_cub20__uninitialized_fill7functorINS7_10device_ptrIfEEfEEEEvT0_T1_)
        /*0080*/ 	.word	0x00000000


	//----- nvinfo : EIATTR_MIN_STACK_SIZE
	.align		4
.L_64:
        /*0084*/ 	.byte	0x04, 0x12
        /*0086*/ 	.short	(.L_66 - .L_65)
	.align		4
.L_65:
        /*0088*/ 	.word	index@(_ZN3cub18CUB_300001_SM_10006detail11EmptyKernelIvEEvv)
        /*008c*/ 	.word	0x00000000


	//----- nvinfo : EIATTR_MIN_STACK_SIZE
	.align		4
.L_66:
        /*0090*/ 	.byte	0x04, 0x12
        /*0092*/ 	.short	(.L_68 - .L_67)
	.align		4
.L_67:
        /*0094*/ 	.word	index@(_Z27matrixMulKernelSharedMemoryIfEvPT_PKS0_S3_m)
        /*0098*/ 	.word	0x00000000


	//----- nvinfo : EIATTR_MIN_STACK_SIZE
	.align		4
.L_68:
        /*009c*/ 	.byte	0x04, 0x12
        /*009e*/ 	.short	(.L_70 - .L_69)
	.align		4
.L_69:
        /*00a0*/ 	.word	index@(_Z26matrixMulKernelNotParallelIfEvPT_PKS0_S3_m)
        /*00a4*/ 	.word	0x00000000


	//----- nvinfo : EIATTR_MIN_STACK_SIZE
	.align		4
.L_70:
        /*00a8*/ 	.byte	0x04, 0x12
        /*00aa*/ 	.short	(.L_72 - .L_71)
	.align		4
.L_71:
        /*00ac*/ 	.word	index@(_Z15matrixMulKernelIfEvPT_PKS0_S3_m)
        /*00b0*/ 	.word	0x00000000
.L_72:


//--------------------- .nv.compat                --------------------------
	.section	.nv.compat,"",@"SHT_CUDA_COMPAT_INFO"
	.align	4
        /*0000*/ 	.byte	0x02, 0x09, 0x00, 0x00, 0x02, 0x02, 0x01, 0x00, 0x02, 0x05, 0x05, 0x00, 0x03, 0x07, 0x01, 0x01
        /*0010*/ 	.byte	0x02, 0x03, 0x00, 0x00, 0x02, 0x06, 0x01, 0x00, 0x04, 0x0b, 0x08, 0x00, 0x09, 0x00, 0x00, 0x00
        /*0020*/ 	.byte	0x00, 0x00, 0x00, 0x00


//--------------------- .nv.info._ZN3cub18CUB_300001_SM_10006detail8for_each13static_kernelINS2_12policy_hub_t12policy_500_tEmN6thrust24THRUST_300001_SM_1000_NS8cuda_cub20__uninitialized_fill7functorINS7_10device_ptrIfEEfEEEEvT0_T1_ --------------------------
	.section	.nv.info._ZN3cub18CUB_300001_SM_10006detail8for_each13static_kernelINS2_12policy_hub_t12policy_500_tEmN6thrust24THRUST_300001_SM_1000_NS8cuda_cub20__uninitialized_fill7functorINS7_10device_ptrIfEEfEEEEvT0_T1_,"",@"SHT_CUDA_INFO"
	.sectionflags	@""
	.align	4


	//----- nvinfo : EIATTR_CUDA_API_VERSION
	.align		4
        /*0000*/ 	.byte	0x04, 0x37
        /*0002*/ 	.short	(.L_74 - .L_73)
.L_73:
        /*0004*/ 	.word	0x00000082


	//----- nvinfo : EIATTR_KPARAM_INFO
	.align		4
.L_74:
        /*0008*/ 	.byte	0x04, 0x17
        /*000a*/ 	.short	(.L_76 - .L_75)
.L_75:
        /*000c*/ 	.word	0x00000000
        /*0010*/ 	.short	0x0001
        /*0012*/ 	.short	0x0008
        /*0014*/ 	.byte	0x00, 0xf0, 0x41, 0x00


	//----- nvinfo : EIATTR_KPARAM_INFO
	.align		4
.L_76:
        /*0018*/ 	.byte	0x04, 0x17
        /*001a*/ 	.short	(.L_78 - .L_77)
.L_77:
        /*001c*/ 	.word	0x00000000
        /*0020*/ 	.short	0x0000
        /*0022*/ 	.short	0x0000
        /*0024*/ 	.byte	0x00, 0xf0, 0x21, 0x00


	//----- nvinfo : EIATTR_SPARSE_MMA_MASK
	.align		4
.L_78:
        /*0028*/ 	.byte	0x03, 0x50
        /*002a*/ 	.short	0x0000


	//----- nvinfo : EIATTR_MAXREG_COUNT
	.align		4
        /*002c*/ 	.byte	0x03, 0x1b
        /*002e*/ 	.short	0x00ff


	//----- nvinfo : EIATTR_MERCURY_ISA_VERSION
	.align		4
        /*0030*/ 	.byte	0x03, 0x5f
        /*0032*/ 	.short	0x0101


	//----- nvinfo : EIATTR_VRC_CTA_INIT_COUNT
	.align		4
        /*0034*/ 	.byte	0x02, 0x4a
	.zero		1
	.zero		1


	//----- nvinfo : EIATTR_EXIT_INSTR_OFFSETS
	.align		4
        /*0038*/ 	.byte	0x04, 0x1c
        /*003a*/ 	.short	(.L_80 - .L_79)


	//   ....[0]....
.L_79:
        /*003c*/ 	.word	0x00000130


	//   ....[1]....
        /*0040*/ 	.word	0x00000230


	//   ....[2]....
        /*0044*/ 	.word	0x00000260


	//----- nvinfo : EIATTR_MAX_THREADS
	.align		4
.L_80:
        /*0048*/ 	.byte	0x04, 0x05
        /*004a*/ 	.short	(.L_82 - .L_81)
.L_81:
        /*004c*/ 	.word	0x00000100
        /*0050*/ 	.word	0x00000001
        /*0054*/ 	.word	0x00000001


	//----- nvinfo : EIATTR_CBANK_PARAM_SIZE
	.align		4
.L_82:
        /*0058*/ 	.byte	0x03, 0x19
        /*005a*/ 	.short	0x0018


	//----- nvinfo : EIATTR_PARAM_CBANK
	.align		4
        /*005c*/ 	.byte	0x04, 0x0a
        /*005e*/ 	.short	(.L_84 - .L_83)
	.align		4
.L_83:
        /*0060*/ 	.word	index@(.nv.constant0._ZN3cub18CUB_300001_SM_10006detail8for_each13static_kernelINS2_12policy_hub_t12policy_500_tEmN6thrust24THRUST_300001_SM_1000_NS8cuda_cub20__uninitialized_fill7functorINS7_10device_ptrIfEEfEEEEvT0_T1_)
        /*0064*/ 	.short	0x0380
        /*0066*/ 	.short	0x0018


	//----- nvinfo : EIATTR_SW_WAR
	.align		4
.L_84:
        /*0068*/ 	.byte	0x04, 0x36
        /*006a*/ 	.short	(.L_86 - .L_85)
.L_85:
        /*006c*/ 	.word	0x00000008
.L_86:


//--------------------- .nv.info._ZN3cub18CUB_300001_SM_10006detail11EmptyKernelIvEEvv --------------------------
	.section	.nv.info._ZN3cub18CUB_300001_SM_10006detail11EmptyKernelIvEEvv,"",@"SHT_CUDA_INFO"
	.sectionflags	@""
	.align	4


	//----- nvinfo : EIATTR_CUDA_API_VERSION
	.align		4
        /*0000*/ 	.byte	0x04, 0x37
        /*0002*/ 	.short	(.L_88 - .L_87)
.L_87:
        /*0004*/ 	.word	0x00000082


	//----- nvinfo : EIATTR_SPARSE_MMA_MASK
	.align		4
.L_88:
        /*0008*/ 	.byte	0x03, 0x50
        /*000a*/ 	.short	0x0000


	//----- nvinfo : EIATTR_MAXREG_COUNT
	.align		4
        /*000c*/ 	.byte	0x03, 0x1b
        /*000e*/ 	.short	0x00ff


	//----- nvinfo : EIATTR_MERCURY_ISA_VERSION
	.align		4
        /*0010*/ 	.byte	0x03, 0x5f
        /*0012*/ 	.short	0x0101


	//----- nvinfo : EIATTR_VRC_CTA_INIT_COUNT
	.align		4
        /*0014*/ 	.byte	0x02, 0x4a
	.zero		1
	.zero		1


	//----- nvinfo : EIATTR_EXIT_INSTR_OFFSETS
	.align		4
        /*0018*/ 	.byte	0x04, 0x1c
        /*001a*/ 	.short	(.L_90 - .L_89)


	//   ....[0]....
.L_89:
        /*001c*/ 	.word	0x00000010


	//----- nvinfo : EIATTR_SW_WAR
	.align		4
.L_90:
        /*0020*/ 	.byte	0x04, 0x36
        /*0022*/ 	.short	(.L_92 - .L_91)
.L_91:
        /*0024*/ 	.word	0x00000008
.L_92:


//--------------------- .nv.info._Z27matrixMulKernelSharedMemoryIfEvPT_PKS0_S3_m --------------------------
	.section	.nv.info._Z27matrixMulKernelSharedMemoryIfEvPT_PKS0_S3_m,"",@"SHT_CUDA_INFO"
	.sectionflags	@""
	.align	4


	//----- nvinfo : EIATTR_CUDA_API_VERSION
	.align		4
        /*0000*/ 	.byte	0x04, 0x37
        /*0002*/ 	.short	(.L_94 - .L_93)
.L_93:
        /*0004*/ 	.word	0x00000082


	//----- nvinfo : EIATTR_KPARAM_INFO
	.align		4
.L_94:
        /*0008*/ 	.byte	0x04, 0x17
        /*000a*/ 	.short	(.L_96 - .L_95)
.L_95:
        /*000c*/ 	.word	0x00000000
        /*0010*/ 	.short	0x0003
        /*0012*/ 	.short	0x0018
        /*0014*/ 	.byte	0x00, 0xf0, 0x21, 0x00


	//----- nvinfo : EIATTR_KPARAM_INFO
	.align		4
.L_96:
        /*0018*/ 	.byte	0x04, 0x17
        /*001a*/ 	.short	(.L_98 - .L_97)
.L_97:
        /*001c*/ 	.word	0x00000000
        /*0020*/ 	.short	0x0002
        /*0022*/ 	.short	0x0010
        /*0024*/ 	.byte	0x00, 0xf5, 0x21, 0x00


	//----- nvinfo : EIATTR_KPARAM_INFO
	.align		4
.L_98:
        /*0028*/ 	.byte	0x04, 0x17
        /*002a*/ 	.short	(.L_100 - .L_99)
.L_99:
        /*002c*/ 	.word	0x00000000
        /*0030*/ 	.short	0x0001
        /*0032*/ 	.short	0x0008
        /*0034*/ 	.byte	0x00, 0xf5, 0x21, 0x00


	//----- nvinfo : EIATTR_KPARAM_INFO
	.align		4
.L_100:
        /*0038*/ 	.byte	0x04, 0x17
        /*003a*/ 	.short	(.L_102 - .L_101)
.L_101:
        /*003c*/ 	.word	0x00000000
        /*0040*/ 	.short	0x0000
        /*0042*/ 	.short	0x0000
        /*0044*/ 	.byte	0x00, 0xf5, 0x21, 0x00


	//----- nvinfo : EIATTR_SPARSE_MMA_MASK
	.align		4
.L_102:
        /*0048*/ 	.byte	0x03, 0x50
        /*004a*/ 	.short	0x0000


	//----- nvinfo : EIATTR_MAXREG_COUNT
	.align		4
        /*004c*/ 	.byte	0x03, 0x1b
        /*004e*/ 	.short	0x00ff


	//----- nvinfo : EIATTR_NUM_BARRIERS
	.align		4
        /*0050*/ 	.byte	0x02, 0x4c
        /*0052*/ 	.byte	0x01
	.zero		1


	//----- nvinfo : EIATTR_MERCURY_ISA_VERSION
	.align		4
        /*0054*/ 	.byte	0x03, 0x5f
        /*0056*/ 	.short	0x0101


	//----- nvinfo : EIATTR_VRC_CTA_INIT_COUNT
	.align		4
        /*0058*/ 	.byte	0x02, 0x4a
	.zero		1
	.zero		1


	//----- nvinfo : EIATTR_EXIT_INSTR_OFFSETS
	.align		4
        /*005c*/ 	.byte	0x04, 0x1c
        /*005e*/ 	.short	(.L_104 - .L_103)


	//   ....[0]....
.L_103:
        /*0060*/ 	.word	0x000006e0


	//   ....[1]....
        /*0064*/ 	.word	0x00000760


	//----- nvinfo : EIATTR_CBANK_PARAM_SIZE
	.align		4
.L_104:
        /*0068*/ 	.byte	0x03, 0x19
        /*006a*/ 	.short	0x0020


	//----- nvinfo : EIATTR_PARAM_CBANK
	.align		4
        /*006c*/ 	.byte	0x04, 0x0a
        /*006e*/ 	.short	(.L_106 - .L_105)
	.align		4
.L_105:
        /*0070*/ 	.word	index@(.nv.constant0._Z27matrixMulKernelSharedMemoryIfEvPT_PKS0_S3_m)
        /*0074*/ 	.short	0x0380
        /*0076*/ 	.short	0x0020


	//----- nvinfo : EIATTR_SW_WAR
	.align		4
.L_106:
        /*0078*/ 	.byte	0x04, 0x36
        /*007a*/ 	.short	(.L_108 - .L_107)
.L_107:
        /*007c*/ 	.word	0x00000008
.L_108:


//--------------------- .nv.info._Z26matrixMulKernelNotParallelIfEvPT_PKS0_S3_m --------------------------
	.section	.nv.info._Z26matrixMulKernelNotParallelIfEvPT_PKS0_S3_m,"",@"SHT_CUDA_INFO"
	.sectionflags	@""
	.align	4


	//----- nvinfo : EIATTR_CUDA_API_VERSION
	.align		4
        /*0000*/ 	.byte	0x04, 0x37
        /*0002*/ 	.short	(.L_110 - .L_109)
.L_109:
        /*0004*/ 	.word	0x00000082


	//----- nvinfo : EIATTR_KPARAM_INFO
	.align		4
.L_110:
        /*0008*/ 	.byte	0x04, 0x17
        /*000a*/ 	.short	(.L_112 - .L_111)
.L_111:
        /*000c*/ 	.word	0x00000000
        /*0010*/ 	.short	0x0003
        /*0012*/ 	.short	0x0018
        /*0014*/ 	.byte	0x00, 0xf0, 0x21, 0x00


	//----- nvinfo : EIATTR_KPARAM_INFO
	.align		4
.L_112:
        /*0018*/ 	.byte	0x04, 0x17
        /*001a*/ 	.short	(.L_114 - .L_113)
.L_113:
        /*001c*/ 	.word	0x00000000
        /*0020*/ 	.short	0x0002
        /*0022*/ 	.short	0x0010
        /*0024*/ 	.byte	0x00, 0xf5, 0x21, 0x00


	//----- nvinfo : EIATTR_KPARAM_INFO
	.align		4
.L_114:
        /*0028*/ 	.byte	0x04, 0x17
        /*002a*/ 	.short	(.L_116 - .L_115)
.L_115:
        /*002c*/ 	.word	0x00000000
        /*0030*/ 	.short	0x0001
        /*0032*/ 	.short	0x0008
        /*0034*/ 	.byte	0x00, 0xf5, 0x21, 0x00


	//----- nvinfo : EIATTR_KPARAM_INFO
	.align		4
.L_116:
        /*0038*/ 	.byte	0x04, 0x17
        /*003a*/ 	.short	(.L_118 - .L_117)
.L_117:
        /*003c*/ 	.word	0x00000000
        /*0040*/ 	.short	0x0000
        /*0042*/ 	.short	0x0000
        /*0044*/ 	.byte	0x00, 0xf5, 0x21, 0x00


	//----- nvinfo : EIATTR_SPARSE_MMA_MASK
	.align		4
.L_118:
        /*0048*/ 	.byte	0x03, 0x50
        /*004a*/ 	.short	0x0000


	//----- nvinfo : EIATTR_MAXREG_COUNT
	.align		4
        /*004c*/ 	.byte	0x03, 0x1b
        /*004e*/ 	.short	0x00ff


	//----- nvinfo : EIATTR_MERCURY_ISA_VERSION
	.align		4
        /*0050*/ 	.byte	0x03, 0x5f
        /*0052*/ 	.short	0x0101


	//----- nvinfo : EIATTR_VRC_CTA_INIT_COUNT
	.align		4
        /*0054*/ 	.byte	0x02, 0x4a
	.zero		1
	.zero		1


	//----- nvinfo : EIATTR_EXIT_INSTR_OFFSETS
	.align		4
        /*0058*/ 	.byte	0x04, 0x1c
        /*005a*/ 	.short	(.L_120 - .L_119)


	//   ....[0]....
.L_119:
        /*005c*/ 	.word	0x00000040


	//   ....[1]....
        /*0060*/ 	.word	0x00001170


	//----- nvinfo : EIATTR_CBANK_PARAM_SIZE
	.align		4
.L_120:
        /*0064*/ 	.byte	0x03, 0x19
        /*0066*/ 	.short	0x0020


	//----- nvinfo : EIATTR_PARAM_CBANK
	.align		4
        /*0068*/ 	.byte	0x04, 0x0a
        /*006a*/ 	.short	(.L_122 - .L_121)
	.align		4
.L_121:
        /*006c*/ 	.word	index@(.nv.constant0._Z26matrixMulKernelNotParallelIfEvPT_PKS0_S3_m)
        /*0070*/ 	.short	0x0380
        /*0072*/ 	.short	0x0020


	//----- nvinfo : EIATTR_SW_WAR
	.align		4
.L_122:
        /*0074*/ 	.byte	0x04, 0x36
        /*0076*/ 	.short	(.L_124 - .L_123)
.L_123:
        /*0078*/ 	.word	0x00000008
.L_124:


//--------------------- .nv.info._Z15matrixMulKernelIfEvPT_PKS0_S3_m --------------------------
	.section	.nv.info._Z15matrixMulKernelIfEvPT_PKS0_S3_m,"",@"SHT_CUDA_INFO"
	.sectionflags	@""
	.align	4


	//----- nvinfo : EIATTR_CUDA_API_VERSION
	.align		4
        /*0000*/ 	.byte	0x04, 0x37
        /*0002*/ 	.short	(.L_126 - .L_125)
.L_125:
        /*0004*/ 	.word	0x00000082


	//----- nvinfo : EIATTR_KPARAM_INFO
	.align		4
.L_126:
        /*0008*/ 	.byte	0x04, 0x17
        /*000a*/ 	.short	(.L_128 - .L_127)
.L_127:
        /*000c*/ 	.word	0x00000000
        /*0010*/ 	.short	0x0003
        /*0012*/ 	.short	0x0018
        /*0014*/ 	.byte	0x00, 0xf0, 0x21, 0x00


	//----- nvinfo : EIATTR_KPARAM_INFO
	.align		4
.L_128:
        /*0018*/ 	.byte	0x04, 0x17
        /*001a*/ 	.short	(.L_130 - .L_129)
.L_129:
        /*001c*/ 	.word	0x00000000
        /*0020*/ 	.short	0x0002
        /*0022*/ 	.short	0x0010
        /*0024*/ 	.byte	0x00, 0xf5, 0x21, 0x00


	//----- nvinfo : EIATTR_KPARAM_INFO
	.align		4
.L_130:
        /*0028*/ 	.byte	0x04, 0x17
        /*002a*/ 	.short	(.L_132 - .L_131)
.L_131:
        /*002c*/ 	.word	0x00000000
        /*0030*/ 	.short	0x0001
        /*0032*/ 	.short	0x0008
        /*0034*/ 	.byte	0x00, 0xf5, 0x21, 0x00


	//----- nvinfo : EIATTR_KPARAM_INFO
	.align		4
.L_132:
        /*0038*/ 	.byte	0x04, 0x17
        /*003a*/ 	.short	(.L_134 - .L_133)
.L_133:
        /*003c*/ 	.word	0x00000000
        /*0040*/ 	.short	0x0000
        /*0042*/ 	.short	0x0000
        /*0044*/ 	.byte	0x00, 0xf5, 0x21, 0x00


	//----- nvinfo : EIATTR_SPARSE_MMA_MASK
	.align		4
.L_134:
        /*0048*/ 	.byte	0x03, 0x50
        /*004a*/ 	.short	0x0000


	//----- nvinfo : EIATTR_MAXREG_COUNT
	.align		4
        /*004c*/ 	.byte	0x03, 0x1b
        /*004e*/ 	.short	0x00ff


	//----- nvinfo : EIATTR_MERCURY_ISA_VERSION
	.align		4
        /*0050*/ 	.byte	0x03, 0x5f
        /*0052*/ 	.short	0x0101


	//----- nvinfo : EIATTR_VRC_CTA_INIT_COUNT
	.align		4
        /*0054*/ 	.byte	0x02, 0x4a
	.zero		1
	.zero		1


	//----- nvinfo : EIATTR_EXIT_INSTR_OFFSETS
	.align		4
        /*0058*/ 	.byte	0x04, 0x1c
        /*005a*/ 	.short	(.L_136 - .L_135)


	//   ....[0]....
.L_135:
        /*005c*/ 	.word	0x000000f0


	//   ....[1]....
        /*0060*/ 	.word	0x00000680


	//   ....[2]....
        /*0064*/ 	.word	0x00000960


	//   ....[3]....
        /*0068*/ 	.word	0x00000b70


	//   ....[4]....
        /*006c*/ 	.word	0x00000ca0


	//----- nvinfo : EIATTR_CBANK_PARAM_SIZE
	.align		4
.L_136:
        /*0070*/ 	.byte	0x03, 0x19
        /*0072*/ 	.short	0x0020


	//----- nvinfo : EIATTR_PARAM_CBANK
	.align		4
        /*0074*/ 	.byte	0x04, 0x0a
        /*0076*/ 	.short	(.L_138 - .L_137)
	.align		4
.L_137:
        /*0078*/ 	.word	index@(.nv.constant0._Z15matrixMulKernelIfEvPT_PKS0_S3_m)
        /*007c*/ 	.short	0x0380
        /*007e*/ 	.short	0x0020


	//----- nvinfo : EIATTR_SW_WAR
	.align		4
.L_138:
        /*0080*/ 	.byte	0x04, 0x36
        /*0082*/ 	.short	(.L_140 - .L_139)
.L_139:
        /*0084*/ 	.word	0x00000008
.L_140:


//--------------------- .nv.callgraph             --------------------------
	.section	.nv.callgraph,"",@"SHT_CUDA_CALLGRAPH"
	.align	4
	.sectionentsize	8
	.align		4
        /*0000*/ 	.word	0x00000000
	.align		4
        /*0004*/ 	.word	0xffffffff
	.align		4
        /*0008*/ 	.word	0x00000000
	.align		4
        /*000c*/ 	.word	0xfffffffe
	.align		4
        /*0010*/ 	.word	0x00000000
	.align		4
        /*0014*/ 	.word	0xfffffffd
	.align		4
        /*0018*/ 	.word	0x00000000
	.align		4
        /*001c*/ 	.word	0xfffffffc


//--------------------- .nv.constant4             --------------------------
	.section	.nv.constant4,"a",@progbits
	.align	8
	.align		8
.nv.constant4:
        /*0000*/ 	.dword	_ZN34_INTERNAL_a924b8a6_4_k_cu_e35814154cuda3std3__45__cpo5beginE
	.align		8
        /*0008*/ 	.dword	_ZN34_INTERNAL_a924b8a6_4_k_cu_e35814154cuda3std3__45__cpo3endE
	.align		8
        /*0010*/ 	.dword	_ZN34_INTERNAL_a924b8a6_4_k_cu_e35814154cuda3std3__45__cpo6cbeginE
	.align		8
        /*0018*/ 	.dword	_ZN34_INTERNAL_a924b8a6_4_k_cu_e35814154cuda3std3__45__cpo4cendE
	.align		8
        /*0020*/ 	.dword	_ZN34_INTERNAL_a924b8a6_4_k_cu_e35814154cuda3std3__45__cpo6rbeginE
	.align		8
        /*0028*/ 	.dword	_ZN34_INTERNAL_a924b8a6_4_k_cu_e35814154cuda3std3__45__cpo4rendE
	.align		8
        /*0030*/ 	.dword	_ZN34_INTERNAL_a924b8a6_4_k_cu_e35814154cuda3std3__45__cpo7crbeginE
	.align		8
        /*0038*/ 	.dword	_ZN34_INTERNAL_a924b8a6_4_k_cu_e35814154cuda3std3__45__cpo5crendE
	.align		8
        /*0040*/ 	.dword	_ZN34_INTERNAL_a924b8a6_4_k_cu_e35814154cuda3std3__436_GLOBAL__N__a924b8a6_4_k_cu_e35814156ignoreE
	.align		8
        /*0048*/ 	.dword	_ZN34_INTERNAL_a924b8a6_4_k_cu_e35814154cuda3std3__419piecewise_constructE
	.align		8
        /*0050*/ 	.dword	_ZN34_INTERNAL_a924b8a6_4_k_cu_e35814154cuda3std3__48in_placeE
	.align		8
        /*0058*/ 	.dword	_ZN34_INTERNAL_a924b8a6_4_k_cu_e35814154cuda3std3__420unreachable_sentinelE
	.align		8
        /*0060*/ 	.dword	_ZN34_INTERNAL_a924b8a6_4_k_cu_e35814154cuda3std3__47nulloptE
	.align		8
        /*0068*/ 	.dword	_ZN34_INTERNAL_a924b8a6_4_k_cu_e35814154cuda3std3__48unexpectE
	.align		8
        /*0070*/ 	.dword	_ZN34_INTERNAL_a924b8a6_4_k_cu_e35814154cuda3std6ranges3__45__cpo4swapE
	.align		8
        /*0078*/ 	.dword	_ZN34_INTERNAL_a924b8a6_4_k_cu_e35814154cuda3std6ranges3__45__cpo9iter_moveE
	.align		8
        /*0080*/ 	.dword	_ZN34_INTERNAL_a924b8a6_4_k_cu_e35814154cuda3std6ranges3__45__cpo5beginE
	.align		8
        /*0088*/ 	.dword	_ZN34_INTERNAL_a924b8a6_4_k_cu_e35814154cuda3std6ranges3__45__cpo3endE
	.align		8
        /*0090*/ 	.dword	_ZN34_INTERNAL_a924b8a6_4_k_cu_e35814154cuda3std6ranges3__45__cpo6cbeginE
	.align		8
        /*0098*/ 	.dword	_ZN34_INTERNAL_a924b8a6_4_k_cu_e35814154cuda3std6ranges3__45__cpo4cendE
	.align		8
        /*00a0*/ 	.dword	_ZN34_INTERNAL_a924b8a6_4_k_cu_e35814154cuda3std6ranges3__45__cpo7advanceE
	.align		8
        /*00a8*/ 	.dword	_ZN34_INTERNAL_a924b8a6_4_k_cu_e35814154cuda3std6ranges3__45__cpo9iter_swapE
	.align		8
        /*00b0*/ 	.dword	_ZN34_INTERNAL_a924b8a6_4_k_cu_e35814154cuda3std6ranges3__45__cpo4nextE
	.align		8
        /*00b8*/ 	.dword	_ZN34_INTERNAL_a924b8a6_4_k_cu_e35814154cuda3std6ranges3__45__cpo4prevE
	.align		8
        /*00c0*/ 	.dword	_ZN34_INTERNAL_a924b8a6_4_k_cu_e35814154cuda3std6ranges3__45__cpo4dataE
	.align		8
        /*00c8*/ 	.dword	_ZN34_INTERNAL_a924b8a6_4_k_cu_e35814154cuda3std6ranges3__45__cpo5cdataE
	.align		8
        /*00d0*/ 	.dword	_ZN34_INTERNAL_a924b8a6_4_k_cu_e35814154cuda3std6ranges3__45__cpo4sizeE
	.align		8
        /*00d8*/ 	.dword	_ZN34_INTERNAL_a924b8a6_4_k_cu_e35814154cuda3std6ranges3__45__cpo5ssizeE
	.align		8
        /*00e0*/ 	.dword	_ZN34_INTERNAL_a924b8a6_4_k_cu_e35814154cuda3std6ranges3__45__cpo8distanceE
	.align		8
        /*00e8*/ 	.dword	_ZN34_INTERNAL_a924b8a6_4_k_cu_e35814156thrust24THRUST_300001_SM_1000_NS8cuda_cub3parE
	.align		8
        /*00f0*/ 	.dword	_ZN34_INTERNAL_a924b8a6_4_k_cu_e35814156thrust24THRUST_300001_SM_1000_NS8cuda_cub10par_nosyncE
	.align		8
        /*00f8*/ 	.dword	_ZN34_INTERNAL_a924b8a6_4_k_cu_e35814156thrust24THRUST_300001_SM_1000_NS6system6detail10sequential3seqE
	.align		8
        /*0100*/ 	.dword	_ZN34_INTERNAL_a924b8a6_4_k_cu_e35814156thrust24THRUST_300001_SM_1000_NS12placeholders2_1E
	.align		8
        /*0108*/ 	.dword	_ZN34_INTERNAL_a924b8a6_4_k_cu_e35814156thrust24THRUST_300001_SM_1000_NS12placeholders2_2E
	.align		8
        /*0110*/ 	.dword	_ZN34_INTERNAL_a924b8a6_4_k_cu_e35814156thrust24THRUST_300001_SM_1000_NS12placeholders2_3E
	.align		8
        /*0118*/ 	.dword	_ZN34_INTERNAL_a924b8a6_4_k_cu_e35814156thrust24THRUST_300001_SM_1000_NS12placeholders2_4E
	.align		8
        /*0120*/ 	.dword	_ZN34_INTERNAL_a924b8a6_4_k_cu_e35814156thrust24THRUST_300001_SM_1000_NS12placeholders2_5E
	.align		8
        /*0128*/ 	.dword	_ZN34_INTERNAL_a924b8a6_4_k_cu_e35814156thrust24THRUST_300001_SM_1000_NS12placeholders2_6E
	.align		8
        /*0130*/ 	.dword	_ZN34_INTERNAL_a924b8a6_4_k_cu_e35814156thrust24THRUST_300001_SM_1000_NS12placeholders2_7E
	.align		8
        /*0138*/ 	.dword	_ZN34_INTERNAL_a924b8a6_4_k_cu_e35814156thrust24THRUST_300001_SM_1000_NS12placeholders2_8E
	.align		8
        /*0140*/ 	.dword	_ZN34_INTERNAL_a924b8a6_4_k_cu_e35814156thrust24THRUST_300001_SM_1000_NS12placeholders2_9E
	.align		8
        /*0148*/ 	.dword	_ZN34_INTERNAL_a924b8a6_4_k_cu_e35814156thrust24THRUST_300001_SM_1000_NS12placeholders3_10E
	.align		8
        /*0150*/ 	.dword	_ZN34_INTERNAL_a924b8a6_4_k_cu_e35814156thrust24THRUST_300001_SM_1000_NS3seqE


//--------------------- .text._ZN3cub18CUB_300001_SM_10006detail8for_each13static_kernelINS2_12policy_hub_t12policy_500_tEmN6thrust24THRUST_300001_SM_1000_NS8cuda_cub20__uninitialized_fill7functorINS7_10device_ptrIfEEfEEEEvT0_T1_ --------------------------
	.section	.text._ZN3cub18CUB_300001_SM_10006detail8for_each13static_kernelINS2_12policy_hub_t12policy_500_tEmN6thrust24THRUST_300001_SM_1000_NS8cuda_cub20__uninitialized_fill7functorINS7_10device_ptrIfEEfEEEEvT0_T1_,"ax",@progbits
	.align	128
        .global         _ZN3cub18CUB_300001_SM_10006detail8for_each13static_kernelINS2_12policy_hub_t12policy_500_tEmN6thrust24THRUST_300001_SM_1000_NS8cuda_cub20__uninitialized_fill7functorINS7_10device_ptrIfEEfEEEEvT0_T1_
        .type           _ZN3cub18CUB_300001_SM_10006detail8for_each13static_kernelINS2_12policy_hub_t12policy_500_tEmN6thrust24THRUST_300001_SM_1000_NS8cuda_cub20__uninitialized_fill7functorINS7_10device_ptrIfEEfEEEEvT0_T1_,@function
        .size           _ZN3cub18CUB_300001_SM_10006detail8for_each13static_kernelINS2_12policy_hub_t12policy_500_tEmN6thrust24THRUST_300001_SM_1000_NS8cuda_cub20__uninitialized_fill7functorINS7_10device_ptrIfEEfEEEEvT0_T1_,(.L_x_19 - _ZN3cub18CUB_300001_SM_10006detail8for_each13static_kernelINS2_12policy_hub_t12policy_500_tEmN6thrust24THRUST_300001_SM_1000_NS8cuda_cub20__uninitialized_fill7functorINS7_10device_ptrIfEEfEEEEvT0_T1_)
        .other          _ZN3cub18CUB_300001_SM_10006detail8for_each13static_kernelINS2_12policy_hub_t12policy_500_tEmN6thrust24THRUST_300001_SM_1000_NS8cuda_cub20__uninitialized_fill7functorINS7_10device_ptrIfEEfEEEEvT0_T1_,@"STO_CUDA_ENTRY STV_DEFAULT"
_ZN3cub18CUB_300001_SM_10006detail8for_each13static_kernelINS2_12policy_hub_t12policy_500_tEmN6thrust24THRUST_300001_SM_1000_NS8cuda_cub20__uninitialized_fill7functorINS7_10device_ptrIfEEfEEEEvT0_T1_:
.text._ZN3cub18CUB_300001_SM_10006detail8for_each13static_kernelINS2_12policy_hub_t12policy_500_tEmN6thrust24THRUST_300001_SM_1000_NS8cuda_cub20__uninitialized_fill7functorINS7_10device_ptrIfEEfEEEEvT0_T1_:
[----:B------:R-:W-:Y:S08]  /*0000*/  LDC R1, c[0x0][0x37c] ;  /* 0x0000df00ff017b82 */ /* 0x000ff00000000800 */
[----:B------:R-:W0:Y:S01]  /*0010*/  S2UR UR4, SR_CTAID.X ;  /* 0x00000000000479c3 */ /* 0x000e220000002500 */
[----:B------:R-:W1:Y:S01]  /*0020*/  LDCU.64 UR6, c[0x0][0x380] ;  /* 0x00007000ff0677ac */ /* 0x000e620008000a00 */
[----:B------:R-:W2:Y:S01]  /*0030*/  LDCU.64 UR8, c[0x0][0x358] ;  /* 0x00006b00ff0877ac */ /* 0x000ea20008000a00 */
[----:B0-----:R-:W-:-:S04]  /*0040*/  UIMAD.WIDE.U32 UR4, UR4, 0x200, URZ ;  /* 0x00000200040478a5 */ /* 0x001fc8000f8e00ff */
[----:B-1----:R-:W-:-:S04]  /*0050*/  UIADD3 UR6, UP0, UPT, -UR4, UR6, URZ ;  /* 0x0000000604067290 */ /* 0x002fc8000ff1e1ff */
[----:B------:R-:W-:Y:S02]  /*0060*/  UIADD3.X UR7, UPT, UPT, ~UR5, UR7, URZ, UP0, !UPT ;  /* 0x0000000705077290 */ /* 0x000fe400087fe5ff */
[----:B------:R-:W-:-:S04]  /*0070*/  UISETP.GE.U32.AND UP0, UPT, UR6, 0x200, UPT ;  /* 0x000002000600788c */ /* 0x000fc8000bf06070 */
[----:B------:R-:W-:-:S09]  /*0080*/  UISETP.GE.U32.AND.EX UP0, UPT, UR7, URZ, UPT, UP0 ;  /* 0x000000ff0700728c */ /* 0x000fd2000bf06100 */
[----:B--2---:R-:W-:Y:S05]  /*0090*/  BRA.U !UP0, `(.L_x_0) ;  /* 0x0000000108287547 */ /* 0x004fea000b800000 */
[----:B------:R-:W0:Y:S01]  /*00a0*/  S2R R0, SR_TID.X ;  /* 0x0000000000007919 */ /* 0x000e220000002100 */
[----:B------:R-:W1:Y:S01]  /*00b0*/  LDCU.64 UR6, c[0x0][0x388] ;  /* 0x00007100ff0677ac */ /* 0x000e620008000a00 */
[----:B------:R-:W2:Y:S01]  /*00c0*/  LDC R5, c[0x0][0x390] ;  /* 0x0000e400ff057b82 */ /* 0x000ea20000000800 */
[----:B0-----:R-:W-:-:S05]  /*00d0*/  IADD3 R0, P0, PT, R0, UR4, RZ ;  /* 0x0000000400007c10 */ /* 0x001fca000ff1e0ff */
[----:B------:R-:W-:Y:S01]  /*00e0*/  IMAD.X R3, RZ, RZ, UR5, P0 ;  /* 0x00000005ff037e24 */ /* 0x000fe200080e06ff */
[----:B-1----:R-:W-:-:S04]  /*00f0*/  LEA R2, P0, R0, UR6, 0x2 ;  /* 0x0000000600027c11 */ /* 0x002fc8000f8010ff */
[----:B------:R-:W-:-:S05]  /*0100*/  LEA.HI.X R3, R0, UR7, R3, 0x2, P0 ;  /* 0x0000000700037c11 */ /* 0x000fca00080f1403 */
[----:B--2---:R-:W-:Y:S04]  /*0110*/  STG.E desc[UR8][R2.64], R5 ;  /* 0x0000000502007986 */ /* 0x004fe8000c101908 */
[----:B------:R-:W-:Y:S01]  /*0120*/  STG.E desc[UR8][R2.64+0x400], R5 ;  /* 0x0004000502007986 */ /* 0x000fe2000c101908 */
[----:B------:R-:W-:Y:S05]  /*0130*/  EXIT ;  /* 0x000000000000794d */ /* 0x000fea0003800000 */
.L_x_0:
[----:B------:R-:W0:Y:S01]  /*0140*/  S2R R0, SR_TID.X ;  /* 0x0000000000007919 */ /* 0x000e220000002100 */
[----:B------:R-:W-:Y:S01]  /*0150*/  IMAD.U32 R2, RZ, RZ, UR7 ;  /* 0x00000007ff027e24 */ /* 0x000fe2000f8e00ff */
[----:B------:R-:W1:Y:S01]  /*0160*/  LDCU.64 UR10, c[0x0][0x388] ;  /* 0x00007100ff0a77ac */ /* 0x000e620008000a00 */
[----:B------:R-:W-:Y:S01]  /*0170*/  IMAD.U32 R4, RZ, RZ, UR7 ;  /* 0x00000007ff047e24 */ /* 0x000fe2000f8e00ff */
[----:B0-----:R-:W-:-:S04]  /*0180*/  ISETP.LT.U32.AND P0, PT, R0, UR6, PT ;  /* 0x0000000600007c0c */ /* 0x001fc8000bf01070 */
[----:B------:R-:W-:Y:S01]  /*0190*/  ISETP.GT.U32.AND.EX P0, PT, R2, RZ, PT, P0 ;  /* 0x000000ff0200720c */ /* 0x000fe20003f04100 */
[C---:B------:R-:W-:Y:S01]  /*01a0*/  VIADD R2, R0.reuse, 0x100 ;  /* 0x0000010000027836 */ /* 0x040fe20000000000 */
[----:B------:R-:W-:-:S04]  /*01b0*/  IADD3 R0, P2, PT, R0, UR4, RZ ;  /* 0x0000000400007c10 */ /* 0x000fc8000ff5e0ff */
[----:B------:R-:W-:Y:S01]  /*01c0*/  ISETP.LT.U32.AND P1, PT, R2, UR6, PT ;  /* 0x0000000602007c0c */ /* 0x000fe2000bf21070 */
[----:B------:R-:W-:Y:S01]  /*01d0*/  IMAD.X R3, RZ, RZ, UR5, P2 ;  /* 0x00000005ff037e24 */ /* 0x000fe200090e06ff */
[----:B-1----:R-:W-:Y:S02]  /*01e0*/  LEA R2, P2, R0, UR10, 0x2 ;  /* 0x0000000a00027c11 */ /* 0x002fe4000f8410ff */
[----:B------:R-:W-:Y:S02]  /*01f0*/  ISETP.GT.U32.AND.EX P1, PT, R4, RZ, PT, P1 ;  /* 0x000000ff0400720c */ /* 0x000fe40003f24110 */
[----:B------:R-:W-:Y:S01]  /*0200*/  LEA.HI.X R3, R0, UR11, R3, 0x2, P2 ;  /* 0x0000000b00037c11 */ /* 0x000fe200090f1403 */
[----:B------:R-:W0:Y:S04]  /*0210*/  @P0 LDC R5, c[0x0][0x390] ;  /* 0x0000e400ff050b82 */ /* 0x000e280000000800 */
[----:B0-----:R0:W-:Y:S06]  /*0220*/  @P0 STG.E desc[UR8][R2.64], R5 ;  /* 0x0000000502000986 */ /* 0x0011ec000c101908 */
[----:B------:R-:W-:Y:S05]  /*0230*/  @!P1 EXIT ;  /* 0x000000000000994d */ /* 0x000fea0003800000 */
[----:B0-----:R-:W0:Y:S02]  /*0240*/  LDC R5, c[0x0][0x390] ;  /* 0x0000e400ff057b82 */ /* 0x001e240000000800 */
[----:B0-----:R-:W-:Y:S01]  /*0250*/  STG.E desc[UR8][R2.64+0x400], R5 ;  /* 0x0004000502007986 */ /* 0x001fe2000c101908 */
[----:B------:R-:W-:Y:S05]  /*0260*/  EXIT ;  /* 0x000000000000794d */ /* 0x000fea0003800000 */
.L_x_1:
[----:B------:R-:W-:-:S00]  /*0270*/  BRA `(.L_x_1) ;  /* 0xfffffffc00fc7947 */ /* 0x000fc0000383ffff */
[----:B------:R-:W-:-:S00]  /*0280*/  NOP ;  /* 0x0000000000007918 */ /* 0x000fc00000000000 */
[----:B------:R-:W-:-:S00]  /*0290*/  NOP ;  /* 0x0000000000007918 */ /* 0x000fc00000000000 */
[----:B------:R-:W-:-:S00]  /*02a0*/  NOP ;  /* 0x0000000000007918 */ /* 0x000fc00000000000 */
[----:B------:R-:W-:-:S00]  /*02b0*/  NOP ;  /* 0x0000000000007918 */ /* 0x000fc00000000000 */
[----:B------:R-:W-:-:S00]  /*02c0*/  NOP ;  /* 0x0000000000007918 */ /* 0x000fc00000000000 */
[----:B------:R-:W-:-:S00]  /*02d0*/  NOP ;  /* 0x0000000000007918 */ /* 0x000fc00000000000 */
[----:B------:R-:W-:-:S00]  /*02e0*/  NOP ;  /* 0x0000000000007918 */ /* 0x000fc00000000000 */
[----:B------:R-:W-:-:S00]  /*02f0*/  NOP ;  /* 0x0000000000007918 */ /* 0x000fc00000000000 */
.L_x_19:


//--------------------- .text._ZN3cub18CUB_300001_SM_10006detail11EmptyKernelIvEEvv --------------------------
	.section	.text._ZN3cub18CUB_300001_SM_10006detail11EmptyKernelIvEEvv,"ax",@progbits
	.align	128
        .global         _ZN3cub18CUB_300001_SM_10006detail11EmptyKernelIvEEvv
        .type           _ZN3cub18CUB_300001_SM_10006detail11EmptyKernelIvEEvv,@function
        .size           _ZN3cub18CUB_300001_SM_10006detail11EmptyKernelIvEEvv,(.L_x_20 - _ZN3cub18CUB_300001_SM_10006detail11EmptyKernelIvEEvv)
        .other          _ZN3cub18CUB_300001_SM_10006detail11EmptyKernelIvEEvv,@"STO_CUDA_ENTRY STV_DEFAULT"
_ZN3cub18CUB_300001_SM_10006detail11EmptyKernelIvEEvv:
.text._ZN3cub18CUB_300001_SM_10006detail11EmptyKernelIvEEvv:
[----:B------:R-:W-:Y:S01]  /*0000*/  LDC R1, c[0x0][0x37c] ;  /* 0x0000df00ff017b82 */ /* 0x000fe20000000800 */
[----:B------:R-:W-:Y:S05]  /*0010*/  EXIT ;  /* 0x000000000000794d */ /* 0x000fea0003800000 */
.L_x_2:
        /* <DEDUP_REMOVED lines=14> */
.L_x_20:


//--------------------- .text._Z27matrixMulKernelSharedMemoryIfEvPT_PKS0_S3_m --------------------------
	.section	.text._Z27matrixMulKernelSharedMemoryIfEvPT_PKS0_S3_m,"ax",@progbits
	.align	128
        .global         _Z27matrixMulKernelSharedMemoryIfEvPT_PKS0_S3_m
        .type           _Z27matrixMulKernelSharedMemoryIfEvPT_PKS0_S3_m,@function
        .size           _Z27matrixMulKernelSharedMemoryIfEvPT_PKS0_S3_m,(.L_x_21 - _Z27matrixMulKernelSharedMemoryIfEvPT_PKS0_S3_m)
        .other          _Z27matrixMulKernelSharedMemoryIfEvPT_PKS0_S3_m,@"STO_CUDA_ENTRY STV_DEFAULT"
_Z27matrixMulKernelSharedMemoryIfEvPT_PKS0_S3_m:
.text._Z27matrixMulKernelSharedMemoryIfEvPT_PKS0_S3_m:
[----:B------:R-:W-:Y:S01]  /*0000*/  LDC R1, c[0x0][0x37c] ;  /* 0x0000df00ff017b82 */ /* 0x000fe20000000800 */
[----:B------:R-:W0:Y:S01]  /*0010*/  LDCU.64 UR4, c[0x0][0x398] ;  /* 0x00007300ff0477ac */ /* 0x000e220008000a00 */
[----:B------:R-:W1:Y:S06]  /*0020*/  S2R R0, SR_TID.Y ;  /* 0x0000000000007919 */ /* 0x000e6c0000002200 */
[----:B------:R-:W1:Y:S01]  /*0030*/  LDC R5, c[0x0][0x364] ;  /* 0x0000d900ff057b82 */ /* 0x000e620000000800 */
[----:B------:R-:W-:Y:S01]  /*0040*/  IMAD.MOV.U32 R25, RZ, RZ, RZ ;  /* 0x000000ffff197224 */ /* 0x000fe200078e00ff */
[----:B------:R-:W2:Y:S01]  /*0050*/  LDCU.64 UR12, c[0x0][0x398] ;  /* 0x00007300ff0c77ac */ /* 0x000ea20008000a00 */
[----:B------:R-:W3:Y:S01]  /*0060*/  S2R R2, SR_TID.X ;  /* 0x0000000000027919 */ /* 0x000ee20000002100 */
[----:B------:R-:W4:Y:S04]  /*0070*/  LDCU.64 UR8, c[0x0][0x358] ;  /* 0x00006b00ff0877ac */ /* 0x000f280008000a00 */
[----:B------:R-:W3:Y:S01]  /*0080*/  LDC R7, c[0x0][0x360] ;  /* 0x0000d800ff077b82 */ /* 0x000ee20000000800 */
[----:B0-----:R-:W0:Y:S07]  /*0090*/  I2F.U64 R3, UR4 ;  /* 0x0000000400037d12 */ /* 0x001e2e0008301000 */
[----:B------:R-:W3:Y:S08]  /*00a0*/  S2UR UR4, SR_CTAID.X ;  /* 0x00000000000479c3 */ /* 0x000ef00000002500 */
[----:B------:R-:W1:Y:S01]  /*00b0*/  S2UR UR5, SR_CTAID.Y ;  /* 0x00000000000579c3 */ /* 0x000e620000002600 */
[----:B0-----:R-:W-:-:S06]  /*00c0*/  FMUL R3, R3, 0.0625 ;  /* 0x3d80000003037820 */ /* 0x001fcc0000400000 */
[----:B------:R-:W0:Y:S01]  /*00d0*/  FRND.CEIL R3, R3 ;  /* 0x0000000300037307 */ /* 0x000e220000209000 */
[----:B---3--:R-:W-:Y:S02]  /*00e0*/  IMAD R6, R7, UR4, R2 ;  /* 0x0000000407067c24 */ /* 0x008fe4000f8e0202 */
[----:B-1----:R-:W-:Y:S01]  /*00f0*/  IMAD R4, R5, UR5, R0 ;  /* 0x0000000505047c24 */ /* 0x002fe2000f8e0200 */
[----:B0-----:R-:W-:-:S04]  /*0100*/  FSETP.GT.AND P1, PT, R3, RZ, PT ;  /* 0x000000ff0300720b */ /* 0x001fc80003f24000 */
[----:B------:R-:W-:-:S09]  /*0110*/  ISETP.GT.U32.AND P0, PT, R4, R6, PT ;  /* 0x000000060400720c */ /* 0x000fd20003f04070 */
[----:B--2-4-:R-:W-:Y:S05]  /*0120*/  @!P1 BRA `(.L_x_3) ;  /* 0x0000000400549947 */ /* 0x014fea0003800000 */
[----:B------:R-:W0:Y:S01]  /*0130*/  S2UR UR6, SR_CgaCtaId ;  /* 0x00000000000679c3 */ /* 0x000e220000008800 */
[----:B------:R-:W-:Y:S01]  /*0140*/  UMOV UR4, 0x400 ;  /* 0x0000040000047882 */ /* 0x000fe20000000000 */
[----:B------:R-:W-:Y:S01]  /*0150*/  HFMA2 R21, -RZ, RZ, 0, 0 ;  /* 0x00000000ff157431 */ /* 0x000fe200000001ff */
[----:B------:R-:W-:Y:S01]  /*0160*/  UIADD3 UR5, UPT, UPT, UR4, 0x400, URZ ;  /* 0x0000040004057890 */ /* 0x000fe2000fffe0ff */
[----:B------:R-:W-:Y:S01]  /*0170*/  SHF.R.S32.HI R7, RZ, 0x1f, R6 ;  /* 0x0000001fff077819 */ /* 0x000fe20000011406 */
[----:B------:R-:W-:Y:S01]  /*0180*/  IMAD.MOV.U32 R25, RZ, RZ, RZ ;  /* 0x000000ffff197224 */ /* 0x000fe200078e00ff */
[----:B------:R-:W1:Y:S01]  /*0190*/  LDCU.64 UR10, c[0x0][0x398] ;  /* 0x00007300ff0a77ac */ /* 0x000e620008000a00 */
[----:B0-----:R-:W-:Y:S02]  /*01a0*/  ULEA UR4, UR6, UR4, 0x18 ;  /* 0x0000000406047291 */ /* 0x001fe4000f8ec0ff */
[----:B------:R-:W-:-:S04]  /*01b0*/  ULEA UR5, UR6, UR5, 0x18 ;  /* 0x0000000506057291 */ /* 0x000fc8000f8ec0ff */
[----:B------:R-:W-:Y:S02]  /*01c0*/  LEA R17, R0, UR4, 0x6 ;  /* 0x0000000400117c11 */ /* 0x000fe4000f8e30ff */
[----:B------:R-:W-:-:S03]  /*01d0*/  LEA R19, R2, UR5, 0x2 ;  /* 0x0000000502137c11 */ /* 0x000fc6000f8e10ff */
[----:B------:R-:W-:Y:S02]  /*01e0*/  IMAD R16, R2, 0x4, R17 ;  /* 0x0000000402107824 */ /* 0x000fe400078e0211 */
[----:B-1----:R-:W-:-:S07]  /*01f0*/  IMAD R5, R0, 0x40, R19 ;  /* 0x0000004000057824 */ /* 0x002fce00078e0213 */
.L_x_4:
[C---:B------:R-:W-:Y:S01]  /*0200*/  LEA R14, R21.reuse, R2, 0x4 ;  /* 0x00000002150e7211 */ /* 0x040fe200078e20ff */
[----:B------:R-:W-:Y:S01]  /*0210*/  IMAD R23, R21, 0x10, R0 ;  /* 0x0000001015177824 */ /* 0x000fe200078e0200 */
[----:B------:R-:W-:Y:S01]  /*0220*/  MOV R26, RZ ;  /* 0x000000ff001a7202 */ /* 0x000fe20000000f00 */
[----:B------:R-:W-:Y:S01]  /*0230*/  IMAD.MOV.U32 R20, RZ, RZ, RZ ;  /* 0x000000ffff147224 */ /* 0x000fe200078e00ff */
[----:B------:R-:W-:Y:S02]  /*0240*/  ISETP.GT.U32.AND P1, PT, R4, R14, PT ;  /* 0x0000000e0400720c */ /* 0x000fe40003f24070 */
[----:B------:R-:W-:Y:S02]  /*0250*/  ISETP.GT.U32.AND P2, PT, R6, R23, PT ;  /* 0x000000170600720c */ /* 0x000fe40003f44070 */
[----:B------:R-:W-:Y:S02]  /*0260*/  ISETP.GT.U32.AND.EX P1, PT, RZ, RZ, PT, P1 ;  /* 0x000000ffff00720c */ /* 0x000fe40003f24110 */
[----:B------:R-:W-:-:S02]  /*0270*/  ISETP.GT.U32.AND.EX P2, PT, R7, RZ, PT, P2 ;  /* 0x000000ff0700720c */ /* 0x000fc40003f44120 */
[----:B------:R-:W-:Y:S02]  /*0280*/  SEL R10, R4, R14, P1 ;  /* 0x0000000e040a7207 */ /* 0x000fe40000800000 */
[----:B------:R-:W-:Y:S02]  /*0290*/  SEL R8, R6, R23, P2 ;  /* 0x0000001706087207 */ /* 0x000fe40001000000 */
[----:B------:R-:W-:Y:S02]  /*02a0*/  SEL R9, R7, RZ, P2 ;  /* 0x000000ff07097207 */ /* 0x000fe40001000000 */
[----:B------:R-:W-:Y:S02]  /*02b0*/  ISETP.GE.U32.AND P1, PT, R10, UR10, PT ;  /* 0x0000000a0a007c0c */ /* 0x000fe4000bf26070 */
[----:B------:R-:W-:Y:S02]  /*02c0*/  ISETP.GE.U32.AND P2, PT, R8, UR10, PT ;  /* 0x0000000a08007c0c */ /* 0x000fe4000bf46070 */
[----:B------:R-:W-:-:S02]  /*02d0*/  ISETP.GE.U32.AND.EX P1, PT, RZ, UR11, PT, P1 ;  /* 0x0000000bff007c0c */ /* 0x000fc4000bf26110 */
[----:B------:R-:W-:-:S11]  /*02e0*/  ISETP.GE.U32.AND.EX P2, PT, R9, UR11, PT, P2 ;  /* 0x0000000b09007c0c */ /* 0x000fd6000bf46120 */
[----:B------:R-:W0:Y:S01]  /*02f0*/  @!P1 LDC.64 R8, c[0x0][0x388] ;  /* 0x0000e200ff089b82 */ /* 0x000e220000000a00 */
[----:B------:R-:W-:Y:S01]  /*0300*/  @!P1 MOV R15, RZ ;  /* 0x000000ff000f9202 */ /* 0x000fe20000000f00 */
[----:B------:R-:W-:-:S04]  /*0310*/  @!P2 IMAD.WIDE.U32 R12, R23, UR10, R6 ;  /* 0x0000000a170cac25 */ /* 0x000fc8000f8e0006 */
[C---:B------:R-:W-:Y:S02]  /*0320*/  @!P1 IMAD.WIDE.U32 R14, R4.reuse, UR10, R14 ;  /* 0x0000000a040e9c25 */ /* 0x040fe4000f8e000e */
[----:B------:R-:W1:Y:S02]  /*0330*/  @!P2 LDC.64 R10, c[0x0][0x390] ;  /* 0x0000e400ff0aab82 */ /* 0x000e640000000a00 */
[----:B------:R-:W-:Y:S02]  /*0340*/  @!P1 IMAD R15, R4, UR11, R15 ;  /* 0x0000000b040f9c24 */ /* 0x000fe4000f8e020f */
[----:B------:R-:W-:Y:S01]  /*0350*/  @!P2 IMAD R13, R23, UR11, R13 ;  /* 0x0000000b170dac24 */ /* 0x000fe2000f8e020d */
[----:B0-----:R-:W-:-:S04]  /*0360*/  @!P1 LEA R8, P3, R14, R8, 0x2 ;  /* 0x000000080e089211 */ /* 0x001fc800078610ff */
[----:B------:R-:W-:Y:S02]  /*0370*/  @!P1 LEA.HI.X R9, R14, R9, R15, 0x2, P3 ;  /* 0x000000090e099211 */ /* 0x000fe400018f140f */
[----:B-1----:R-:W-:-:S03]  /*0380*/  @!P2 LEA R22, P4, R12, R10, 0x2 ;  /* 0x0000000a0c16a211 */ /* 0x002fc600078810ff */
[----:B------:R-:W2:Y:S01]  /*0390*/  @!P1 LDG.E R20, desc[UR8][R8.64] ;  /* 0x0000000808149981 */ /* 0x000ea2000c1e1900 */
[----:B------:R-:W-:-:S05]  /*03a0*/  @!P2 LEA.HI.X R23, R12, R11, R13, 0x2, P4 ;  /* 0x0000000b0c17a211 */ /* 0x000fca00020f140d */
[----:B------:R-:W3:Y:S01]  /*03b0*/  @!P2 LDG.E R26, desc[UR8][R22.64] ;  /* 0x00000008161aa981 */ /* 0x000ee2000c1e1900 */
[----:B------:R-:W-:-:S03]  /*03c0*/  VIADD R21, R21, 0x1 ;  /* 0x0000000115157836 */ /* 0x000fc60000000000 */
[----:B--2---:R-:W-:Y:S04]  /*03d0*/  STS [R16], R20 ;  /* 0x0000001410007388 */ /* 0x004fe80000000800 */
[----:B---3--:R-:W-:Y:S01]  /*03e0*/  STS [R5], R26 ;  /* 0x0000001a05007388 */ /* 0x008fe20000000800 */
[----:B------:R-:W-:Y:S06]  /*03f0*/  BAR.SYNC.DEFER_BLOCKING 0x0 ;  /* 0x0000000000007b1d */ /* 0x000fec0000010000 */
[----:B------:R-:W-:Y:S04]  /*0400*/  LDS R28, [R19] ;  /* 0x00000000131c7984 */ /* 0x000fe80000000800 */
[----:B------:R-:W0:Y:S04]  /*0410*/  LDS.128 R12, [R17] ;  /* 0x00000000110c7984 */ /* 0x000e280000000c00 */
[----:B------:R-:W1:Y:S04]  /*0420*/  LDS R23, [R19+0x40] ;  /* 0x0000400013177984 */ /* 0x000e680000000800 */
[----:B------:R-:W2:Y:S04]  /*0430*/  LDS R29, [R19+0x80] ;  /* 0x00008000131d7984 */ /* 0x000ea80000000800 */
[----:B------:R-:W3:Y:S04]  /*0440*/  LDS R24, [R19+0xc0] ;  /* 0x0000c00013187984 */ /* 0x000ee80000000800 */
[----:B------:R-:W-:Y:S04]  /*0450*/  LDS R27, [R19+0x100] ;  /* 0x00010000131b7984 */ /* 0x000fe80000000800 */
[----:B------:R-:W4:Y:S04]  /*0460*/  LDS.128 R8, [R17+0x10] ;  /* 0x0000100011087984 */ /* 0x000f280000000c00 */
[----:B------:R-:W5:Y:S04]  /*0470*/  LDS R18, [R19+0x140] ;  /* 0x0001400013127984 */ /* 0x000f680000000800 */
[----:B------:R-:W-:Y:S04]  /*0480*/  LDS R20, [R19+0x1c0] ;  /* 0x0001c00013147984 */ /* 0x000fe80000000800 */
[----:B------:R-:W-:Y:S01]  /*0490*/  LDS R22, [R19+0x240] ;  /* 0x0002400013167984 */ /* 0x000fe20000000800 */
[----:B0-----:R-:W-:-:S03]  /*04a0*/  FFMA R12, R12, R28, R25 ;  /* 0x0000001c0c0c7223 */ /* 0x001fc60000000019 */
[----:B------:R-:W0:Y:S01]  /*04b0*/  LDS R25, [R19+0x180] ;  /* 0x0001800013197984 */ /* 0x000e220000000800 */
[----:B-1----:R-:W-:-:S03]  /*04c0*/  FFMA R12, R23, R13, R12 ;  /* 0x0000000d170c7223 */ /* 0x002fc6000000000c */
[----:B------:R-:W-:Y:S01]  /*04d0*/  LDS R23, [R19+0x200] ;  /* 0x0002000013177984 */ /* 0x000fe20000000800 */
[----:B--2---:R-:W-:-:S04]  /*04e0*/  FFMA R29, R29, R14, R12 ;  /* 0x0000000e1d1d7223 */ /* 0x004fc8000000000c */
[----:B---3--:R-:W-:Y:S02]  /*04f0*/  FFMA R29, R24, R15, R29 ;  /* 0x0000000f181d7223 */ /* 0x008fe4000000001d */
[----:B------:R-:W1:Y:S02]  /*0500*/  LDS.128 R12, [R17+0x20] ;  /* 0x00002000110c7984 */ /* 0x000e640000000c00 */
[----:B----4-:R-:W-:-:S04]  /*0510*/  FFMA R27, R8, R27, R29 ;  /* 0x0000001b081b7223 */ /* 0x010fc8000000001d */
[----:B-----5:R-:W-:Y:S02]  /*0520*/  FFMA R18, R18, R9, R27 ;  /* 0x0000000912127223 */ /* 0x020fe4000000001b */
[----:B------:R-:W2:Y:S02]  /*0530*/  LDS R27, [R19+0x280] ;  /* 0x00028000131b7984 */ /* 0x000ea40000000800 */
[----:B0-----:R-:W-:Y:S02]  /*0540*/  FFMA R25, R25, R10, R18 ;  /* 0x0000000a19197223 */ /* 0x001fe40000000012 */
[----:B------:R-:W0:Y:S02]  /*0550*/  LDS R18, [R19+0x2c0] ;  /* 0x0002c00013127984 */ /* 0x000e240000000800 */
[----:B------:R-:W-:Y:S02]  /*0560*/  FFMA R29, R20, R11, R25 ;  /* 0x0000000b141d7223 */ /* 0x000fe40000000019 */
[----:B------:R-:W-:Y:S04]  /*0570*/  LDS R25, [R19+0x300] ;  /* 0x0003000013197984 */ /* 0x000fe80000000800 */
[----:B------:R-:W3:Y:S04]  /*0580*/  LDS.128 R8, [R17+0x30] ;  /* 0x0000300011087984 */ /* 0x000ee80000000c00 */
[----:B------:R-:W4:Y:S01]  /*0590*/  LDS R20, [R19+0x340] ;  /* 0x0003400013147984 */ /* 0x000f220000000800 */
[----:B-1----:R-:W-:-:S03]  /*05a0*/  FFMA R29, R12, R23, R29 ;  /* 0x000000170c1d7223 */ /* 0x002fc6000000001d */
[----:B------:R-:W1:Y:S04]  /*05b0*/  LDS R23, [R19+0x380] ;  /* 0x0003800013177984 */ /* 0x000e680000000800 */
[----:B------:R-:W5:Y:S01]  /*05c0*/  LDS R12, [R19+0x3c0] ;  /* 0x0003c000130c7984 */ /* 0x000f620000000800 */
[----:B------:R-:W-:-:S04]  /*05d0*/  FFMA R22, R22, R13, R29 ;  /* 0x0000000d16167223 */ /* 0x000fc8000000001d */
[----:B--2---:R-:W-:-:S04]  /*05e0*/  FFMA R27, R27, R14, R22 ;  /* 0x0000000e1b1b7223 */ /* 0x004fc80000000016 */
[----:B0-----:R-:W-:-:S04]  /*05f0*/  FFMA R15, R18, R15, R27 ;  /* 0x0000000f120f7223 */ /* 0x001fc8000000001b */
[----:B---3--:R-:W-:Y:S01]  /*0600*/  FFMA R15, R8, R25, R15 ;  /* 0x00000019080f7223 */ /* 0x008fe2000000000f */
[----:B------:R-:W-:Y:S01]  /*0610*/  I2FP.F32.U32 R8, R21 ;  /* 0x0000001500087245 */ /* 0x000fe20000201000 */
[----:B------:R-:W-:Y:S03]  /*0620*/  BAR.SYNC.DEFER_BLOCKING 0x0 ;  /* 0x0000000000007b1d */ /* 0x000fe60000010000 */
[----:B------:R-:W-:Y:S01]  /*0630*/  FSETP.GT.AND P1, PT, R3, R8, PT ;  /* 0x000000080300720b */ /* 0x000fe20003f24000 */
[----:B----4-:R-:W-:-:S04]  /*0640*/  FFMA R20, R20, R9, R15 ;  /* 0x0000000914147223 */ /* 0x010fc8000000000f */
[----:B-1----:R-:W-:-:S04]  /*0650*/  FFMA R23, R23, R10, R20 ;  /* 0x0000000a17177223 */ /* 0x002fc80000000014 */
[----:B-----5:R-:W-:-:S04]  /*0660*/  FFMA R25, R12, R11, R23 ;  /* 0x0000000b0c197223 */ /* 0x020fc80000000017 */
[----:B------:R-:W-:Y:S05]  /*0670*/  @P1 BRA `(.L_x_4) ;  /* 0xfffffff800e01947 */ /* 0x000fea000383ffff */
.L_x_3:
[----:B------:R-:W-:-:S04]  /*0680*/  SHF.R.S32.HI R3, RZ, 0x1f, R6 ;  /* 0x0000001fff037819 */ /* 0x000fc80000011406 */
[----:B------:R-:W-:-:S04]  /*0690*/  ISETP.GT.U32.AND.EX P0, PT, RZ, R3, PT, P0 ;  /* 0x00000003ff00720c */ /* 0x000fc80003f04100 */
[----:B------:R-:W-:Y:S02]  /*06a0*/  SEL R0, R4, R6, P0 ;  /* 0x0000000604007207 */ /* 0x000fe40000000000 */
[----:B------:R-:W-:Y:S02]  /*06b0*/  SEL R5, R3, RZ, !P0 ;  /* 0x000000ff03057207 */ /* 0x000fe40004000000 */
[----:B------:R-:W-:-:S04]  /*06c0*/  ISETP.GE.U32.AND P0, PT, R0, UR12, PT ;  /* 0x0000000c00007c0c */ /* 0x000fc8000bf06070 */
[----:B------:R-:W-:-:S13]  /*06d0*/  ISETP.GE.U32.AND.EX P0, PT, R5, UR13, PT, P0 ;  /* 0x0000000d05007c0c */ /* 0x000fda000bf06100 */
[----:B------:R-:W-:Y:S05]  /*06e0*/  @P0 EXIT ;  /* 0x000000000000094d */ /* 0x000fea0003800000 */
[----:B------:R-:W0:Y:S01]  /*06f0*/  LDCU.64 UR4, c[0x0][0x380] ;  /* 0x00007000ff0477ac */ /* 0x000e220008000a00 */
[----:B------:R-:W-:-:S05]  /*0700*/  MOV R2, R6 ;  /* 0x0000000600027202 */ /* 0x000fca0000000f00 */
[----:B------:R-:W-:-:S04]  /*0710*/  IMAD.WIDE.U32 R2, R4, UR12, R2 ;  /* 0x0000000c04027c25 */ /* 0x000fc8000f8e0002 */
[----:B------:R-:W-:Y:S01]  /*0720*/  IMAD R3, R4, UR13, R3 ;  /* 0x0000000d04037c24 */ /* 0x000fe2000f8e0203 */
[----:B0-----:R-:W-:-:S04]  /*0730*/  LEA R4, P0, R2, UR4, 0x2 ;  /* 0x0000000402047c11 */ /* 0x001fc8000f8010ff */
[----:B------:R-:W-:-:S05]  /*0740*/  LEA.HI.X R5, R2, UR5, R3, 0x2, P0 ;  /* 0x0000000502057c11 */ /* 0x000fca00080f1403 */
[----:B------:R-:W-:Y:S01]  /*0750*/  STG.E desc[UR8][R4.64], R25 ;  /* 0x0000001904007986 */ /* 0x000fe2000c101908 */
[----:B------:R-:W-:Y:S05]  /*0760*/  EXIT ;  /* 0x000000000000794d */ /* 0x000fea0003800000 */
.L_x_5:
        /* <DEDUP_REMOVED lines=9> */
.L_x_21:


//--------------------- .text._Z26matrixMulKernelNotParallelIfEvPT_PKS0_S3_m --------------------------
	.section	.text._Z26matrixMulKernelNotParallelIfEvPT_PKS0_S3_m,"ax",@progbits
	.align	128
        .global         _Z26matrixMulKernelNotParallelIfEvPT_PKS0_S3_m
        .type           _Z26matrixMulKernelNotParallelIfEvPT_PKS0_S3_m,@function
        .size           _Z26matrixMulKernelNotParallelIfEvPT_PKS0_S3_m,(.L_x_22 - _Z26matrixMulKernelNotParallelIfEvPT_PKS0_S3_m)
        .other          _Z26matrixMulKernelNotParallelIfEvPT_PKS0_S3_m,@"STO_CUDA_ENTRY STV_DEFAULT"
_Z26matrixMulKernelNotParallelIfEvPT_PKS0_S3_m:
.text._Z26matrixMulKernelNotParallelIfEvPT_PKS0_S3_m:
[----:B------:R-:W-:Y:S01]  /*0000*/  LDC R1, c[0x0][0x37c] ;  /* 0x0000df00ff017b82 */ /* 0x000fe20000000800 */
[----:B------:R-:W0:Y:S02]  /*0010*/  LDCU.64 UR4, c[0x0][0x398] ;  /* 0x00007300ff0477ac */ /* 0x000e240008000a00 */
[----:B0-----:R-:W-:-:S04]  /*0020*/  ISETP.NE.U32.AND P0, PT, RZ, UR4, PT ;  /* 0x00000004ff007c0c */ /* 0x001fc8000bf05070 */
[----:B------:R-:W-:-:S13]  /*0030*/  ISETP.NE.AND.EX P0, PT, RZ, UR5, PT, P0 ;  /* 0x00000005ff007c0c */ /* 0x000fda000bf05300 */
[----:B------:R-:W-:Y:S05]  /*0040*/  @!P0 EXIT ;  /* 0x000000000000894d */ /* 0x000fea0003800000 */
[----:B------:R-:W-:Y:S02]  /*0050*/  ULOP3.LUT UR15, UR4, 0x7, URZ, 0xc0, !UPT ;  /* 0x00000007040f7892 */ /* 0x000fe4000f8ec0ff */
[----:B------:R-:W-:Y:S02]  /*0060*/  ULOP3.LUT UR26, UR4, 0x3, URZ, 0xc0, !UPT ;  /* 0x00000003041a7892 */ /* 0x000fe4000f8ec0ff */
[----:B------:R-:W-:Y:S02]  /*0070*/  ULOP3.LUT UR12, UR4, 0xfffffff8, URZ, 0xc0, !UPT ;  /* 0xfffffff8040c7892 */ /* 0x000fe4000f8ec0ff */
[----:B------:R-:W-:Y:S02]  /*0080*/  USHF.L.U64.HI UR13, UR4, 0x2, UR5 ;  /* 0x00000002040d7899 */ /* 0x000fe40008010205 */
[----:B------:R-:W-:Y:S01]  /*0090*/  USHF.L.U32 UR14, UR4, 0x2, URZ ;  /* 0x00000002040e7899 */ /* 0x000fe200080006ff */
[----:B------:R-:W0:Y:S02]  /*00a0*/  LDCU.64 UR22, c[0x0][0x358] ;  /* 0x00006b00ff1677ac */ /* 0x000e240008000a00 */
[----:B------:R-:W-:Y:S01]  /*00b0*/  UMOV UR4, URZ ;  /* 0x000000ff00047c82 */ /* 0x000fe20008000000 */
[----:B------:R-:W-:-:S08]  /*00c0*/  UMOV UR5, URZ ;  /* 0x000000ff00057c82 */ /* 0x000fd00008000000 */
.L_x_12:
[----:B------:R-:W-:Y:S01]  /*00d0*/  UMOV UR6, URZ ;  /* 0x000000ff00067c82 */ /* 0x000fe20008000000 */
[----:B-1234-:R-:W-:-:S05]  /*00e0*/  UMOV UR7, URZ ;  /* 0x000000ff00077c82 */ /* 0x01efca0008000000 */
.L_x_11:
[----:B-1----:R-:W1:Y:S01]  /*00f0*/  LDCU.64 UR24, c[0x0][0x398] ;  /* 0x00007300ff1877ac */ /* 0x002e620008000a00 */
[----:B--2---:R-:W2:Y:S01]  /*0100*/  LDCU.64 UR16, c[0x0][0x388] ;  /* 0x00007100ff1077ac */ /* 0x004ea20008000a00 */
[----:B-1----:R-:W-:Y:S02]  /*0110*/  UIMAD UR10, UR5, UR24, URZ ;  /* 0x00000018050a72a4 */ /* 0x002fe4000f8e02ff */
[----:B------:R-:W-:Y:S02]  /*0120*/  UISETP.GE.U32.AND UP0, UPT, UR24, 0x8, UPT ;  /* 0x000000081800788c */ /* 0x000fe4000bf06070 */
[----:B------:R-:W-:Y:S02]  /*0130*/  UIMAD.WIDE.U32 UR8, UR4, UR24, UR6 ;  /* 0x00000018040872a5 */ /* 0x000fe4000f8e0006 */
[----:B------:R-:W-:Y:S02]  /*0140*/  UIMAD UR10, UR4, UR25, UR10 ;  /* 0x00000019040a72a4 */ /* 0x000fe4000f8e020a */
[----:B------:R-:W-:-:S02]  /*0150*/  UISETP.GE.U32.AND.EX UP0, UPT, UR25, URZ, UPT, UP0 ;  /* 0x000000ff1900728c */ /* 0x000fc4000bf06100 */
[----:B--2---:R-:W-:Y:S02]  /*0160*/  ULEA UR11, UP1, UR8, UR16, 0x2 ;  /* 0x00000010080b7291 */ /* 0x004fe4000f8210ff */
[----:B------:R-:W-:-:S04]  /*0170*/  UIADD3 UR9, UPT, UPT, UR9, UR10, URZ ;  /* 0x0000000a09097290 */ /* 0x000fc8000fffe0ff */
[----:B------:R-:W-:Y:S01]  /*0180*/  ULEA.HI.X UR9, UR8, UR17, UR9, 0x2, UP1 ;  /* 0x0000001108097291 */ /* 0x000fe200088f1409 */
[----:B------:R-:W-:Y:S02]  /*0190*/  MOV R2, UR11 ;  /* 0x0000000b00027c02 */ /* 0x000fe40008000f00 */
[----:B------:R-:W-:-:S03]  /*01a0*/  UMOV UR8, URZ ;  /* 0x000000ff00087c82 */ /* 0x000fc60008000000 */
[----:B------:R-:W-:Y:S01]  /*01b0*/  IMAD.U32 R3, RZ, RZ, UR9 ;  /* 0x00000009ff037e24 */ /* 0x000fe2000f8e00ff */
[----:B------:R-:W-:Y:S01]  /*01c0*/  UMOV UR9, URZ ;  /* 0x000000ff00097c82 */ /* 0x000fe20008000000 */
[----:B---34-:R-:W-:Y:S05]  /*01d0*/  BRA.U !UP0, `(.L_x_6) ;  /* 0x0000000508207547 */ /* 0x018fea000b800000 */
[----:B------:R-:W1:Y:S01]  /*01e0*/  LDCU.64 UR10, c[0x0][0x390] ;  /* 0x00007200ff0a77ac */ /* 0x000e620008000a00 */
[----:B------:R-:W2:Y:S01]  /*01f0*/  LDCU.64 UR8, c[0x0][0x380] ;  /* 0x00007000ff0877ac */ /* 0x000ea20008000a00 */
[----:B------:R-:W3:Y:S01]  /*0200*/  LDCU UR18, c[0x0][0x39c] ;  /* 0x00007380ff1277ac */ /* 0x000ee20008000800 */
[----:B------:R-:W-:Y:S02]  /*0210*/  UIMAD UR17, UR13, UR6, URZ ;  /* 0x000000060d1172a4 */ /* 0x000fe4000f8e02ff */
[----:B------:R-:W-:Y:S02]  /*0220*/  UIMAD UR16, UR13, UR4, URZ ;  /* 0x000000040d1072a4 */ /* 0x000fe4000f8e02ff */
[----:B------:R-:W-:Y:S02]  /*0230*/  UIMAD UR17, UR7, UR14, UR17 ;  /* 0x0000000e071172a4 */ /* 0x000fe4000f8e0211 */
[----:B-1----:R-:W-:Y:S02]  /*0240*/  UIMAD.WIDE.U32 UR10, UR6, UR14, UR10 ;  /* 0x0000000e060a72a5 */ /* 0x002fe4000f8e000a */
[----:B------:R-:W-:-:S02]  /*0250*/  UIMAD UR16, UR5, UR14, UR16 ;  /* 0x0000000e051072a4 */ /* 0x000fc4000f8e0210 */
[----:B--2---:R-:W-:Y:S02]  /*0260*/  UIMAD.WIDE.U32 UR8, UR4, UR14, UR8 ;  /* 0x0000000e040872a5 */ /* 0x004fe4000f8e0008 */
[----:B------:R-:W-:Y:S02]  /*0270*/  UIADD3 UR19, UP1, UPT, UR10, 0x10, URZ ;  /* 0x000000100a137890 */ /* 0x000fe4000ff3e0ff */
[----:B------:R-:W-:Y:S02]  /*0280*/  UIADD3 UR20, UP0, UPT, UR8, 0x10, URZ ;  /* 0x0000001008147890 */ /* 0x000fe4000ff1e0ff */
[----:B------:R-:W-:Y:S02]  /*0290*/  UIADD3.X UR10, UPT, UPT, UR11, UR17, URZ, UP1, !UPT ;  /* 0x000000110b0a7290 */ /* 0x000fe40008ffe4ff */
[----:B------:R-:W-:Y:S01]  /*02a0*/  UIADD3.X UR8, UPT, UPT, UR9, UR16, URZ, UP0, !UPT ;  /* 0x0000001009087290 */ /* 0x000fe200087fe4ff */
[----:B------:R-:W-:Y:S01]  /*02b0*/  IMAD.U32 R4, RZ, RZ, UR19 ;  /* 0x00000013ff047e24 */ /* 0x000fe2000f8e00ff */
[----:B------:R-:W-:Y:S01]  /*02c0*/  MOV R0, UR20 ;  /* 0x0000001400007c02 */ /* 0x000fe20008000f00 */
[----:B---3--:R-:W-:Y:S01]  /*02d0*/  UMOV UR9, UR18 ;  /* 0x0000001200097c82 */ /* 0x008fe20008000000 */
[----:B------:R-:W-:-:S02]  /*02e0*/  IMAD.U32 R5, RZ, RZ, UR10 ;  /* 0x0000000aff057e24 */ /* 0x000fc4000f8e00ff */
[----:B------:R-:W-:Y:S01]  /*02f0*/  MOV R9, UR8 ;  /* 0x0000000800097c02 */ /* 0x000fe20008000f00 */
[----:B------:R-:W-:-:S06]  /*0300*/  UMOV UR8, UR12 ;  /* 0x0000000c00087c82 */ /* 0x000fcc0008000000 */
.L_x_7:
[----:B-1----:R-:W-:Y:S02]  /*0310*/  MOV R6, R0 ;  /* 0x0000000000067202 */ /* 0x002fe40000000f00 */
[----:B------:R-:W-:Y:S01]  /*0320*/  MOV R7, R9 ;  /* 0x0000000900077202 */ /* 0x000fe20000000f00 */
[----:B0-----:R-:W2:Y:S04]  /*0330*/  LDG.E R0, desc[UR22][R2.64] ;  /* 0x0000001602007981 */ /* 0x001ea8000c1e1900 */
[----:B------:R-:W2:Y:S04]  /*0340*/  LDG.E R9, desc[UR22][R4.64+-0x10] ;  /* 0xfffff01604097981 */ /* 0x000ea8000c1e1900 */
[----:B------:R-:W2:Y:S04]  /*0350*/  LDG.E R11, desc[UR22][R6.64+-0x10] ;  /* 0xfffff016060b7981 */ /* 0x000ea8000c1e1900 */
[----:B------:R-:W3:Y:S04]  /*0360*/  LDG.E R13, desc[UR22][R6.64+-0xc] ;  /* 0xfffff416060d7981 */ /* 0x000ee8000c1e1900 */
[----:B------:R-:W4:Y:S01]  /*0370*/  LDG.E R15, desc[UR22][R6.64+-0x8] ;  /* 0xfffff816060f7981 */ /* 0x000f22000c1e1900 */
[----:B--2---:R-:W-:-:S05]  /*0380*/  FFMA R9, R0, R9, R11 ;  /* 0x0000000900097223 */ /* 0x004fca000000000b */
[----:B------:R0:W-:Y:S04]  /*0390*/  STG.E desc[UR22][R6.64+-0x10], R9 ;  /* 0xfffff00906007986 */ /* 0x0001e8000c101916 */
[----:B------:R-:W3:Y:S04]  /*03a0*/  LDG.E R0, desc[UR22][R2.64] ;  /* 0x0000001602007981 */ /* 0x000ee8000c1e1900 */
[----:B------:R-:W3:Y:S02]  /*03b0*/  LDG.E R11, desc[UR22][R4.64+-0xc] ;  /* 0xfffff416040b7981 */ /* 0x000ee4000c1e1900 */
[----:B---3--:R-:W-:-:S05]  /*03c0*/  FFMA R11, R0, R11, R13 ;  /* 0x0000000b000b7223 */ /* 0x008fca000000000d */
[----:B------:R1:W-:Y:S04]  /*03d0*/  STG.E desc[UR22][R6.64+-0xc], R11 ;  /* 0xfffff40b06007986 */ /* 0x0003e8000c101916 */
[----:B------:R-:W4:Y:S04]  /*03e0*/  LDG.E R0, desc[UR22][R2.64] ;  /* 0x0000001602007981 */ /* 0x000f28000c1e1900 */
[----:B------:R-:W4:Y:S02]  /*03f0*/  LDG.E R13, desc[UR22][R4.64+-0x8] ;  /* 0xfffff816040d7981 */ /* 0x000f24000c1e1900 */
[----:B----4-:R-:W-:-:S02]  /*0400*/  FFMA R13, R0, R13, R15 ;  /* 0x0000000d000d7223 */ /* 0x010fc4000000000f */
[----:B------:R-:W2:Y:S04]  /*0410*/  LDG.E R15, desc[UR22][R6.64+-0x4] ;  /* 0xfffffc16060f7981 */ /* 0x000ea8000c1e1900 */
[----:B------:R3:W-:Y:S04]  /*0420*/  STG.E desc[UR22][R6.64+-0x8], R13 ;  /* 0xfffff80d06007986 */ /* 0x0007e8000c101916 */
[----:B------:R-:W2:Y:S04]  /*0430*/  LDG.E R0, desc[UR22][R2.64] ;  /* 0x0000001602007981 */ /* 0x000ea8000c1e1900 */
[----:B0-----:R-:W2:Y:S02]  /*0440*/  LDG.E R9, desc[UR22][R4.64+-0x4] ;  /* 0xfffffc1604097981 */ /* 0x001ea4000c1e1900 */
[----:B--2---:R-:W-:-:S02]  /*0450*/  FFMA R9, R0, R9, R15 ;  /* 0x0000000900097223 */ /* 0x004fc4000000000f */
[----:B------:R-:W2:Y:S04]  /*0460*/  LDG.E R15, desc[UR22][R6.64] ;  /* 0x00000016060f7981 */ /* 0x000ea8000c1e1900 */
[----:B------:R0:W-:Y:S04]  /*0470*/  STG.E desc[UR22][R6.64+-0x4], R9 ;  /* 0xfffffc0906007986 */ /* 0x0001e8000c101916 */
[----:B------:R-:W2:Y:S04]  /*0480*/  LDG.E R0, desc[UR22][R2.64] ;  /* 0x0000001602007981 */ /* 0x000ea8000c1e1900 */
[----:B-1----:R-:W2:Y:S02]  /*0490*/  LDG.E R11, desc[UR22][R4.64] ;  /* 0x00000016040b7981 */ /* 0x002ea4000c1e1900 */
[----:B--2---:R-:W-:-:S02]  /*04a0*/  FFMA R11, R0, R11, R15 ;  /* 0x0000000b000b7223 */ /* 0x004fc4000000000f */
[----:B------:R-:W2:Y:S04]  /*04b0*/  LDG.E R15, desc[UR22][R6.64+0x4] ;  /* 0x00000416060f7981 */ /* 0x000ea8000c1e1900 */
[----:B------:R1:W-:Y:S04]  /*04c0*/  STG.E desc[UR22][R6.64], R11 ;  /* 0x0000000b06007986 */ /* 0x0003e8000c101916 */
[----:B------:R-:W2:Y:S04]  /*04d0*/  LDG.E R0, desc[UR22][R2.64] ;  /* 0x0000001602007981 */ /* 0x000ea8000c1e1900 */
[----:B---3--:R-:W2:Y:S02]  /*04e0*/  LDG.E R13, desc[UR22][R4.64+0x4] ;  /* 0x00000416040d7981 */ /* 0x008ea4000c1e1900 */
[----:B--2---:R-:W-:-:S02]  /*04f0*/  FFMA R13, R0, R13, R15 ;  /* 0x0000000d000d7223 */ /* 0x004fc4000000000f */
[----:B------:R-:W2:Y:S04]  /*0500*/  LDG.E R15, desc[UR22][R6.64+0x8] ;  /* 0x00000816060f7981 */ /* 0x000ea8000c1e1900 */
[----:B------:R-:W-:Y:S04]  /*0510*/  STG.E desc[UR22][R6.64+0x4], R13 ;  /* 0x0000040d06007986 */ /* 0x000fe8000c101916 */
[----:B------:R-:W2:Y:S04]  /*0520*/  LDG.E R0, desc[UR22][R2.64] ;  /* 0x0000001602007981 */ /* 0x000ea8000c1e1900 */
[----:B0-----:R-:W2:Y:S02]  /*0530*/  LDG.E R9, desc[UR22][R4.64+0x8] ;  /* 0x0000081604097981 */ /* 0x001ea4000c1e1900 */
[----:B--2---:R-:W-:-:S02]  /*0540*/  FFMA R9, R0, R9, R15 ;  /* 0x0000000900097223 */ /* 0x004fc4000000000f */
[----:B------:R-:W2:Y:S04]  /*0550*/  LDG.E R15, desc[UR22][R6.64+0xc] ;  /* 0x00000c16060f7981 */ /* 0x000ea8000c1e1900 */
[----:B------:R0:W-:Y:S04]  /*0560*/  STG.E desc[UR22][R6.64+0x8], R9 ;  /* 0x0000080906007986 */ /* 0x0001e8000c101916 */
[----:B------:R-:W2:Y:S04]  /*0570*/  LDG.E R0, desc[UR22][R2.64] ;  /* 0x0000001602007981 */ /* 0x000ea8000c1e1900 */
[----:B-1----:R1:W2:Y:S01]  /*0580*/  LDG.E R11, desc[UR22][R4.64+0xc] ;  /* 0x00000c16040b7981 */ /* 0x0022a2000c1e1900 */
[----:B------:R-:W-:-:S04]  /*0590*/  UIADD3 UR8, UP0, UPT, UR8, -0x8, URZ ;  /* 0xfffffff808087890 */ /* 0x000fc8000ff1e0ff */
[----:B------:R-:W-:Y:S02]  /*05a0*/  UIADD3.X UR9, UPT, UPT, UR9, -0x1, URZ, UP0, !UPT ;  /* 0xffffffff09097890 */ /* 0x000fe400087fe4ff */
[----:B------:R-:W-:-:S04]  /*05b0*/  UISETP.NE.U32.AND UP0, UPT, UR8, URZ, UPT ;  /* 0x000000ff0800728c */ /* 0x000fc8000bf05070 */
[----:B------:R-:W-:Y:S01]  /*05c0*/  UISETP.NE.AND.EX UP0, UPT, UR9, URZ, UPT, UP0 ;  /* 0x000000ff0900728c */ /* 0x000fe2000bf05300 */
[----:B-1----:R-:W-:-:S04]  /*05d0*/  IADD3 R4, P1, PT, R4, 0x20, RZ ;  /* 0x0000002004047810 */ /* 0x002fc80007f3e0ff */
[----:B------:R-:W-:Y:S01]  /*05e0*/  IADD3.X R5, PT, PT, RZ, R5, RZ, P1, !PT ;  /* 0x00000005ff057210 */ /* 0x000fe20000ffe4ff */
[----:B--2---:R-:W-:-:S05]  /*05f0*/  FFMA R11, R0, R11, R15 ;  /* 0x0000000b000b7223 */ /* 0x004fca000000000f */
[----:B------:R1:W-:Y:S01]  /*0600*/  STG.E desc[UR22][R6.64+0xc], R11 ;  /* 0x00000c0b06007986 */ /* 0x0003e2000c101916 */
[----:B------:R-:W-:-:S05]  /*0610*/  IADD3 R0, P0, PT, R6, 0x20, RZ ;  /* 0x0000002006007810 */ /* 0x000fca0007f1e0ff */
[----:B0-----:R-:W-:Y:S01]  /*0620*/  IMAD.X R9, RZ, RZ, R7, P0 ;  /* 0x000000ffff097224 */ /* 0x001fe200000e0607 */
[----:B------:R-:W-:Y:S07]  /*0630*/  BRA.U UP0, `(.L_x_7) ;  /* 0xfffffffd00347547 */ /* 0x000fee000b83ffff */
[----:B------:R-:W-:Y:S01]  /*0640*/  UMOV UR8, UR12 ;  /* 0x0000000c00087c82 */ /* 0x000fe20008000000 */
[----:B------:R-:W-:-:S05]  /*0650*/  UMOV UR9, UR18 ;  /* 0x0000001200097c82 */ /* 0x000fca0008000000 */
.L_x_6:
[----:B------:R-:W-:-:S04]  /*0660*/  UISETP.NE.U32.AND UP0, UPT, UR15, URZ, UPT ;  /* 0x000000ff0f00728c */ /* 0x000fc8000bf05070 */
[----:B------:R-:W-:-:S09]  /*0670*/  UISETP.NE.AND.EX UP0, UPT, URZ, URZ, UPT, UP0 ;  /* 0x000000ffff00728c */ /* 0x000fd2000bf05300 */
[----:B------:R-:W-:Y:S05]  /*0680*/  BRA.U !UP0, `(.L_x_8) ;  /* 0x0000000908907547 */ /* 0x000fea000b800000 */
[----:B------:R-:W-:Y:S02]  /*0690*/  UIADD3 UR10, UP1, UPT, UR15, -0x1, URZ ;  /* 0xffffffff0f0a7890 */ /* 0x000fe4000ff3e0ff */
[----:B------:R-:W-:Y:S02]  /*06a0*/  UISETP.NE.U32.AND UP0, UPT, UR26, URZ, UPT ;  /* 0x000000ff1a00728c */ /* 0x000fe4000bf05070 */
[----:B------:R-:W-:Y:S02]  /*06b0*/  UIADD3.X UR11, UPT, UPT, URZ, -0x1, URZ, UP1, !UPT ;  /* 0xffffffffff0b7890 */ /* 0x000fe40008ffe4ff */
[----:B------:R-:W-:Y:S02]  /*06c0*/  UISETP.GE.U32.AND UP1, UPT, UR10, 0x3, UPT ;  /* 0x000000030a00788c */ /* 0x000fe4000bf26070 */
[----:B------:R-:W-:Y:S02]  /*06d0*/  UISETP.NE.AND.EX UP0, UPT, URZ, URZ, UPT, UP0 ;  /* 0x000000ffff00728c */ /* 0x000fe4000bf05300 */
[----:B------:R-:W-:-:S09]  /*06e0*/  UISETP.GE.U32.AND.EX UP1, UPT, UR11, URZ, UPT, UP1 ;  /* 0x000000ff0b00728c */ /* 0x000fd2000bf26110 */
[----:B------:R-:W-:Y:S05]  /*06f0*/  BRA.U !UP1, `(.L_x_9) ;  /* 0x0000000509487547 */ /* 0x000fea000b800000 */
[----:B------:R-:W2:Y:S01]  /*0700*/  LDCU.64 UR18, c[0x0][0x390] ;  /* 0x00007200ff1277ac */ /* 0x000ea20008000a00 */
[----:B0-----:R-:W3:Y:S01]  /*0710*/  LDG.E R0, desc[UR22][R2.64] ;  /* 0x0000001602007981 */ /* 0x001ee2000c1e1900 */
[----:B------:R-:W0:Y:S01]  /*0720*/  LDCU.64 UR16, c[0x0][0x380] ;  /* 0x00007000ff1077ac */ /* 0x000e220008000a00 */
[----:B------:R-:W-:Y:S02]  /*0730*/  UIMAD UR20, UR7, UR24, URZ ;  /* 0x00000018071472a4 */ /* 0x000fe4000f8e02ff */
[----:B------:R-:W-:Y:S02]  /*0740*/  UIMAD UR28, UR5, UR24, URZ ;  /* 0x00000018051c72a4 */ /* 0x000fe4000f8e02ff */
[----:B------:R-:W-:Y:S02]  /*0750*/  UIMAD UR27, UR6, UR25, UR20 ;  /* 0x00000019061b72a4 */ /* 0x000fe4000f8e0214 */
[----:B------:R-:W-:Y:S02]  /*0760*/  UIMAD.WIDE.U32 UR20, UR4, UR24, UR8 ;  /* 0x00000018041472a5 */ /* 0x000fe4000f8e0008 */
[----:B------:R-:W-:-:S02]  /*0770*/  UIMAD UR28, UR4, UR25, UR28 ;  /* 0x00000019041c72a4 */ /* 0x000fc4000f8e021c */
[----:B------:R-:W-:Y:S02]  /*0780*/  UIMAD.WIDE.U32 UR10, UR6, UR24, UR8 ;  /* 0x00000018060a72a5 */ /* 0x000fe4000f8e0008 */
[----:B------:R-:W-:Y:S02]  /*0790*/  UIADD3 UR9, UPT, UPT, UR28, UR21, URZ ;  /* 0x000000151c097290 */ /* 0x000fe4000fffe0ff */
[----:B------:R-:W-:Y:S02]  /*07a0*/  UIADD3 UR11, UPT, UPT, UR11, UR27, URZ ;  /* 0x0000001b0b0b7290 */ /* 0x000fe4000fffe0ff */
[----:B--2---:R-:W-:Y:S02]  /*07b0*/  ULEA UR21, UP1, UR10, UR18, 0x2 ;  /* 0x000000120a157291 */ /* 0x004fe4000f8210ff */
[----:B0-----:R-:W-:Y:S02]  /*07c0*/  ULEA UR29, UP2, UR20, UR16, 0x2 ;  /* 0x00000010141d7291 */ /* 0x001fe4000f8410ff */
[----:B------:R-:W-:-:S02]  /*07d0*/  ULEA.HI.X UR10, UR10, UR19, UR11, 0x2, UP1 ;  /* 0x000000130a0a7291 */ /* 0x000fc400088f140b */
[----:B------:R-:W-:Y:S01]  /*07e0*/  ULEA.HI.X UR9, UR20, UR17, UR9, 0x2, UP2 ;  /* 0x0000001114097291 */ /* 0x000fe200090f1409 */
[----:B-1----:R-:W-:Y:S01]  /*07f0*/  MOV R6, UR21 ;  /* 0x0000001500067c02 */ /* 0x002fe20008000f00 */
[----:B------:R-:W-:Y:S02]  /*0800*/  IMAD.U32 R4, RZ, RZ, UR29 ;  /* 0x0000001dff047e24 */ /* 0x000fe4000f8e00ff */
[----:B------:R-:W-:Y:S02]  /*0810*/  MOV R7, UR10 ;  /* 0x0000000a00077c02 */ /* 0x000fe40008000f00 */
[----:B------:R-:W-:-:S03]  /*0820*/  MOV R5, UR9 ;  /* 0x0000000900057c02 */ /* 0x000fc60008000f00 */
[----:B------:R0:W3:Y:S04]  /*0830*/  LDG.E R11, desc[UR22][R6.64] ;  /* 0x00000016060b7981 */ /* 0x0000e8000c1e1900 */
[----:B------:R-:W3:Y:S01]  /*0840*/  LDG.E R13, desc[UR22][R4.64] ;  /* 0x00000016040d7981 */ /* 0x000ee2000c1e1900 */
[----:B------:R-:W-:Y:S01]  /*0850*/  UIADD3 UR10, UPT, UPT, UR8, 0x1, URZ ;  /* 0x00000001080a7890 */ /* 0x000fe2000fffe0ff */
[----:B------:R-:W-:-:S03]  /*0860*/  UMOV UR11, URZ ;  /* 0x000000ff000b7c82 */ /* 0x000fc60008000000 */
[----:B------:R-:W-:Y:S02]  /*0870*/  UIMAD.WIDE.U32 UR20, UR6, UR24, UR10 ;  /* 0x00000018061472a5 */ /* 0x000fe4000f8e000a */
[----:B------:R-:W-:Y:S02]  /*0880*/  UIMAD.WIDE.U32 UR10, UR4, UR24, UR10 ;  /* 0x00000018040a72a5 */ /* 0x000fe4000f8e000a */
[----:B------:R-:W-:Y:S02]  /*0890*/  UIADD3 UR21, UPT, UPT, UR27, UR21, URZ ;  /* 0x000000151b157290 */ /* 0x000fe4000fffe0ff */
[----:B------:R-:W-:Y:S02]  /*08a0*/  UIADD3 UR9, UPT, UPT, UR28, UR11, URZ ;  /* 0x0000000b1c097290 */ /* 0x000fe4000fffe0ff */
[----:B------:R-:W-:Y:S02]  /*08b0*/  ULEA UR11, UP1, UR20, UR18, 0x2 ;  /* 0x00000012140b7291 */ /* 0x000fe4000f8210ff */
[----:B------:R-:W-:-:S02]  /*08c0*/  ULEA UR29, UP2, UR10, UR16, 0x2 ;  /* 0x000000100a1d7291 */ /* 0x000fc4000f8410ff */
[----:B------:R-:W-:Y:S02]  /*08d0*/  ULEA.HI.X UR20, UR20, UR19, UR21, 0x2, UP1 ;  /* 0x0000001314147291 */ /* 0x000fe400088f1415 */
[----:B------:R-:W-:Y:S01]  /*08e0*/  ULEA.HI.X UR9, UR10, UR17, UR9, 0x2, UP2 ;  /* 0x000000110a097291 */ /* 0x000fe200090f1409 */
[----:B------:R-:W-:Y:S01]  /*08f0*/  IMAD.U32 R8, RZ, RZ, UR11 ;  /* 0x0000000bff087e24 */ /* 0x000fe2000f8e00ff */
[----:B0-----:R-:W-:Y:S02]  /*0900*/  MOV R6, UR29 ;  /* 0x0000001d00067c02 */ /* 0x001fe40008000f00 */
[----:B------:R-:W-:Y:S02]  /*0910*/  MOV R9, UR20 ;  /* 0x0000001400097c02 */ /* 0x000fe40008000f00 */
[----:B------:R-:W-:Y:S02]  /*0920*/  IMAD.U32 R7, RZ, RZ, UR9 ;  /* 0x00000009ff077e24 */ /* 0x000fe4000f8e00ff */
[----:B---3--:R-:W-:-:S05]  /*0930*/  FFMA R11, R0, R11, R13 ;  /* 0x0000000b000b7223 */ /* 0x008fca000000000d */
[----:B------:R0:W-:Y:S04]  /*0940*/  STG.E desc[UR22][R4.64], R11 ;  /* 0x0000000b04007986 */ /* 0x0001e8000c101916 */
[----:B------:R1:W2:Y:S04]  /*0950*/  LDG.E R13, desc[UR22][R8.64] ;  /* 0x00000016080d7981 */ /* 0x0002a8000c1e1900 */
[----:B------:R-:W2:Y:S04]  /*0960*/  LDG.E R0, desc[UR22][R2.64] ;  /* 0x0000001602007981 */ /* 0x000ea8000c1e1900 */
[----:B------:R-:W2:Y:S01]  /*0970*/  LDG.E R15, desc[UR22][R6.64] ;  /* 0x00000016060f7981 */ /* 0x000ea2000c1e1900 */
        /* <DEDUP_REMOVED lines=10> */
[----:B-1----:R-:W-:Y:S02]  /*0a20*/  MOV R8, UR11 ;  /* 0x0000000b00087c02 */ /* 0x002fe40008000f00 */
[----:B0-----:R-:W-:Y:S01]  /*0a30*/  MOV R4, UR29 ;  /* 0x0000001d00047c02 */ /* 0x001fe20008000f00 */
[----:B------:R-:W-:Y:S02]  /*0a40*/  IMAD.U32 R9, RZ, RZ, UR20 ;  /* 0x00000014ff097e24 */ /* 0x000fe4000f8e00ff */
[----:B------:R-:W-:Y:S01]  /*0a50*/  MOV R5, UR9 ;  /* 0x0000000900057c02 */ /* 0x000fe20008000f00 */
[----:B--2---:R-:W-:-:S05]  /*0a60*/  FFMA R13, R0, R13, R15 ;  /* 0x0000000d000d7223 */ /* 0x004fca000000000f */
        /* <DEDUP_REMOVED lines=9> */
[----:B------:R-:W-:Y:S02]  /*0b00*/  ULEA UR18, UP1, UR20, UR18, 0x2 ;  /* 0x0000001214127291 */ /* 0x000fe4000f8210ff */
[----:B------:R-:W-:Y:S02]  /*0b10*/  UIADD3 UR9, UPT, UPT, UR28, UR11, URZ ;  /* 0x0000000b1c097290 */ /* 0x000fe4000fffe0ff */
[----:B------:R-:W-:-:S02]  /*0b20*/  ULEA UR16, UP2, UR10, UR16, 0x2 ;  /* 0x000000100a107291 */ /* 0x000fc4000f8410ff */
[----:B------:R-:W-:Y:S02]  /*0b30*/  ULEA.HI.X UR19, UR20, UR19, UR21, 0x2, UP1 ;  /* 0x0000001314137291 */ /* 0x000fe400088f1415 */
[----:B------:R-:W-:Y:S01]  /*0b40*/  ULEA.HI.X UR9, UR10, UR17, UR9, 0x2, UP2 ;  /* 0x000000110a097291 */ /* 0x000fe200090f1409 */
[----:B-1----:R-:W-:Y:S01]  /*0b50*/  MOV R8, UR18 ;  /* 0x0000001200087c02 */ /* 0x002fe20008000f00 */
[----:B0-----:R-:W-:Y:S02]  /*0b60*/  IMAD.U32 R6, RZ, RZ, UR16 ;  /* 0x00000010ff067e24 */ /* 0x001fe4000f8e00ff */
[----:B------:R-:W-:Y:S02]  /*0b70*/  MOV R9, UR19 ;  /* 0x0000001300097c02 */ /* 0x000fe40008000f00 */
[----:B------:R-:W-:Y:S01]  /*0b80*/  MOV R7, UR9 ;  /* 0x0000000900077c02 */ /* 0x000fe20008000f00 */
[----:B--2---:R-:W-:-:S05]  /*0b90*/  FFMA R11, R0, R11, R15 ;  /* 0x0000000b000b7223 */ /* 0x004fca000000000f */
[----:B------:R2:W-:Y:S04]  /*0ba0*/  STG.E desc[UR22][R4.64], R11 ;  /* 0x0000000b04007986 */ /* 0x0005e8000c101916 */
[----:B------:R-:W3:Y:S04]  /*0bb0*/  LDG.E R9, desc[UR22][R8.64] ;  /* 0x0000001608097981 */ /* 0x000ee8000c1e1900 */
[----:B------:R-:W3:Y:S04]  /*0bc0*/  LDG.E R0, desc[UR22][R2.64] ;  /* 0x0000001602007981 */ /* 0x000ee8000c1e1900 */
[----:B------:R-:W3:Y:S01]  /*0bd0*/  LDG.E R13, desc[UR22][R6.64] ;  /* 0x00000016060d7981 */ /* 0x000ee2000c1e1900 */
[----:B------:R-:W-:Y:S01]  /*0be0*/  UIADD3 UR8, UPT, UPT, UR8, 0x4, URZ ;  /* 0x0000000408087890 */ /* 0x000fe2000fffe0ff */
[----:B------:R-:W-:Y:S01]  /*0bf0*/  UMOV UR9, URZ ;  /* 0x000000ff00097c82 */ /* 0x000fe20008000000 */
[----:B---3--:R-:W-:-:S05]  /*0c00*/  FFMA R13, R0, R9, R13 ;  /* 0x00000009000d7223 */ /* 0x008fca000000000d */
[----:B------:R2:W-:Y:S05]  /*0c10*/  STG.E desc[UR22][R6.64], R13 ;  /* 0x0000000d06007986 */ /* 0x0005ea000c101916 */
.L_x_9:
[----:B------:R-:W-:Y:S05]  /*0c20*/  BRA.U !UP0, `(.L_x_8) ;  /* 0x0000000508287547 */ /* 0x000fea000b800000 */
[----:B------:R-:W-:Y:S02]  /*0c30*/  UISETP.NE.U32.AND UP0, UPT, UR26, 0x1, UPT ;  /* 0x000000011a00788c */ /* 0x000fe4000bf05070 */
[----:B------:R-:W-:Y:S02]  /*0c40*/  ULOP3.LUT UP1, URZ, UR24, 0x1, URZ, 0xc0, !UPT ;  /* 0x0000000118ff7892 */ /* 0x000fe4000f82c0ff */
[----:B------:R-:W-:-:S09]  /*0c50*/  UISETP.NE.AND.EX UP0, UPT, URZ, URZ, UPT, UP0 ;  /* 0x000000ffff00728c */ /* 0x000fd2000bf05300 */
[----:B------:R-:W-:Y:S05]  /*0c60*/  BRA.U !UP0, `(.L_x_10) ;  /* 0x0000000108b07547 */ /* 0x000fea000b800000 */
[----:B------:R-:W3:Y:S01]  /*0c70*/  LDCU.64 UR20, c[0x0][0x390] ;  /* 0x00007200ff1477ac */ /* 0x000ee20008000a00 */
[----:B0-----:R-:W4:Y:S01]  /*0c80*/  LDG.E R0, desc[UR22][R2.64] ;  /* 0x0000001602007981 */ /* 0x001f22000c1e1900 */
[----:B------:R-:W0:Y:S01]  /*0c90*/  LDCU.64 UR28, c[0x0][0x380] ;  /* 0x00007000ff1c77ac */ /* 0x000e220008000a00 */
[----:B------:R-:W-:Y:S02]  /*0ca0*/  UIMAD UR16, UR7, UR24, URZ ;  /* 0x00000018071072a4 */ /* 0x000fe4000f8e02ff */
[----:B------:R-:W-:Y:S02]  /*0cb0*/  UIMAD UR19, UR5, UR24, URZ ;  /* 0x00000018051372a4 */ /* 0x000fe4000f8e02ff */
[----:B------:R-:W-:Y:S02]  /*0cc0*/  UIMAD.WIDE.U32 UR10, UR6, UR24, UR8 ;  /* 0x00000018060a72a5 */ /* 0x000fe4000f8e0008 */
[----:B------:R-:W-:Y:S02]  /*0cd0*/  UIMAD UR18, UR6, UR25, UR16 ;  /* 0x00000019061272a4 */ /* 0x000fe4000f8e0210 */
[----:B------:R-:W-:-:S02]  /*0ce0*/  UIMAD.WIDE.U32 UR16, UR4, UR24, UR8 ;  /* 0x00000018041072a5 */ /* 0x000fc4000f8e0008 */
[----:B------:R-:W-:Y:S02]  /*0cf0*/  UIMAD UR19, UR4, UR25, UR19 ;  /* 0x00000019041372a4 */ /* 0x000fe4000f8e0213 */
[----:B------:R-:W-:Y:S02]  /*0d00*/  UIADD3 UR9, UPT, UPT, UR11, UR18, URZ ;  /* 0x000000120b097290 */ /* 0x000fe4000fffe0ff */
[----:B------:R-:W-:Y:S02]  /*0d10*/  UIADD3 UR11, UPT, UPT, UR19, UR17, URZ ;  /* 0x00000011130b7290 */ /* 0x000fe4000fffe0ff */
[----:B---3--:R-:W-:Y:S02]  /*0d20*/  ULEA UR27, UP0, UR10, UR20, 0x2 ;  /* 0x000000140a1b7291 */ /* 0x008fe4000f8010ff */
[----:B0-----:R-:W-:Y:S02]  /*0d30*/  ULEA UR17, UP2, UR16, UR28, 0x2 ;  /* 0x0000001c10117291 */ /* 0x001fe4000f8410ff */
[----:B------:R-:W-:-:S02]  /*0d40*/  ULEA.HI.X UR9, UR10, UR21, UR9, 0x2, UP0 ;  /* 0x000000150a097291 */ /* 0x000fc400080f1409 */
[----:B------:R-:W-:Y:S01]  /*0d50*/  ULEA.HI.X UR11, UR16, UR29, UR11, 0x2, UP2 ;  /* 0x0000001d100b7291 */ /* 0x000fe200090f140b */
[----:B--2---:R-:W-:Y:S01]  /*0d60*/  IMAD.U32 R4, RZ, RZ, UR27 ;  /* 0x0000001bff047e24 */ /* 0x004fe2000f8e00ff */
[----:B-1----:R-:W-:Y:S02]  /*0d70*/  MOV R6, UR17 ;  /* 0x0000001100067c02 */ /* 0x002fe40008000f00 */
[----:B------:R-:W-:Y:S02]  /*0d80*/  MOV R5, UR9 ;  /* 0x0000000900057c02 */ /* 0x000fe40008000f00 */
[----:B------:R-:W-:-:S03]  /*0d90*/  IMAD.U32 R7, RZ, RZ, UR11 ;  /* 0x0000000bff077e24 */ /* 0x000fc6000f8e00ff */
[----:B------:R0:W4:Y:S04]  /*0da0*/  LDG.E R11, desc[UR22][R4.64] ;  /* 0x00000016040b7981 */ /* 0x000128000c1e1900 */
[----:B------:R-:W4:Y:S01]  /*0db0*/  LDG.E R13, desc[UR22][R6.64] ;  /* 0x00000016060d7981 */ /* 0x000f22000c1e1900 */
        /* <DEDUP_REMOVED lines=10> */
[----:B0-----:R-:W-:Y:S02]  /*0e60*/  MOV R4, UR20 ;  /* 0x0000001400047c02 */ /* 0x001fe40008000f00 */
[----:B------:R-:W-:Y:S01]  /*0e70*/  MOV R8, UR28 ;  /* 0x0000001c00087c02 */ /* 0x000fe20008000f00 */
[----:B------:R-:W-:Y:S02]  /*0e80*/  IMAD.U32 R5, RZ, RZ, UR18 ;  /* 0x00000012ff057e24 */ /* 0x000fe4000f8e00ff */
[----:B------:R-:W-:Y:S01]  /*0e90*/  MOV R9, UR19 ;  /* 0x0000001300097c02 */ /* 0x000fe20008000f00 */
[----:B----4-:R-:W-:-:S05]  /*0ea0*/  FFMA R11, R0, R11, R13 ;  /* 0x0000000b000b7223 */ /* 0x010fca000000000d */
[----:B------:R3:W-:Y:S04]  /*0eb0*/  STG.E desc[UR22][R6.64], R11 ;  /* 0x0000000b06007986 */ /* 0x0007e8000c101916 */
[----:B------:R-:W2:Y:S04]  /*0ec0*/  LDG.E R5, desc[UR22][R4.64] ;  /* 0x0000001604057981 */ /* 0x000ea8000c1e1900 */
[----:B------:R-:W2:Y:S04]  /*0ed0*/  LDG.E R0, desc[UR22][R2.64] ;  /* 0x0000001602007981 */ /* 0x000ea8000c1e1900 */
[----:B------:R-:W2:Y:S01]  /*0ee0*/  LDG.E R13, desc[UR22][R8.64] ;  /* 0x00000016080d7981 */ /* 0x000ea2000c1e1900 */
[----:B------:R-:W-:Y:S01]  /*0ef0*/  UIADD3 UR8, UPT, UPT, UR8, 0x2, URZ ;  /* 0x0000000208087890 */ /* 0x000fe2000fffe0ff */
[----:B------:R-:W-:Y:S01]  /*0f00*/  UMOV UR9, URZ ;  /* 0x000000ff00097c82 */ /* 0x000fe20008000000 */
[----:B--2---:R-:W-:-:S05]  /*0f10*/  FFMA R13, R0, R5, R13 ;  /* 0x00000005000d7223 */ /* 0x004fca000000000d */
[----:B------:R3:W-:Y:S05]  /*0f20*/  STG.E desc[UR22][R8.64], R13 ;  /* 0x0000000d08007986 */ /* 0x0007ea000c101916 */
.L_x_10:
[----:B------:R-:W-:Y:S05]  /*0f30*/  BRA.U !UP1, `(.L_x_8) ;  /* 0x0000000109647547 */ /* 0x000fea000b800000 */
[----:B------:R-:W4:Y:S01]  /*0f40*/  LDCU.64 UR18, c[0x0][0x390] ;  /* 0x00007200ff1277ac */ /* 0x000f220008000a00 */
[----:B0-----:R-:W5:Y:S01]  /*0f50*/  LDG.E R2, desc[UR22][R2.64] ;  /* 0x0000001602027981 */ /* 0x001f62000c1e1900 */
[----:B------:R-:W0:Y:S01]  /*0f60*/  LDCU.64 UR28, c[0x0][0x380] ;  /* 0x00007000ff1c77ac */ /* 0x000e220008000a00 */
[----:B------:R-:W-:Y:S02]  /*0f70*/  UIMAD UR16, UR7, UR24, URZ ;  /* 0x00000018071072a4 */ /* 0x000fe4000f8e02ff */
[----:B------:R-:W-:Y:S01]  /*0f80*/  UIMAD UR17, UR5, UR24, URZ ;  /* 0x00000018051172a4 */ /* 0x000fe2000f8e02ff */
[----:B------:R-:W-:Y:S01]  /*0f90*/  UMOV UR10, UR8 ;  /* 0x00000008000a7c82 */ /* 0x000fe20008000000 */
[----:B------:R-:W-:Y:S01]  /*0fa0*/  UMOV UR11, UR9 ;  /* 0x00000009000b7c82 */ /* 0x000fe20008000000 */
[----:B------:R-:W-:Y:S02]  /*0fb0*/  UIMAD UR16, UR6, UR25, UR16 ;  /* 0x00000019061072a4 */ /* 0x000fe4000f8e0210 */
[----:B------:R-:W-:-:S02]  /*0fc0*/  UIMAD.WIDE.U32 UR8, UR6, UR24, UR10 ;  /* 0x00000018060872a5 */ /* 0x000fc4000f8e000a */
[----:B------:R-:W-:Y:S02]  /*0fd0*/  UIMAD.WIDE.U32 UR10, UR4, UR24, UR10 ;  /* 0x00000018040a72a5 */ /* 0x000fe4000f8e000a */
[----:B------:R-:W-:Y:S02]  /*0fe0*/  UIMAD UR20, UR4, UR25, UR17 ;  /* 0x00000019041472a4 */ /* 0x000fe4000f8e0211 */
[----:B------:R-:W-:Y:S02]  /*0ff0*/  UIADD3 UR17, UPT, UPT, UR16, UR9, URZ ;  /* 0x0000000910117290 */ /* 0x000fe4000fffe0ff */
[----:B----4-:R-:W-:Y:S02]  /*1000*/  ULEA UR16, UP0, UR8, UR18, 0x2 ;  /* 0x0000001208107291 */ /* 0x010fe4000f8010ff */
[----:B------:R-:W-:Y:S02]  /*1010*/  UIADD3 UR9, UPT, UPT, UR20, UR11, URZ ;  /* 0x0000000b14097290 */ /* 0x000fe4000fffe0ff */
[----:B0-----:R-:W-:-:S02]  /*1020*/  ULEA UR11, UP1, UR10, UR28, 0x2 ;  /* 0x0000001c0a0b7291 */ /* 0x001fc4000f8210ff */
[----:B------:R-:W-:Y:S01]  /*1030*/  ULEA.HI.X UR8, UR8, UR19, UR17, 0x2, UP0 ;  /* 0x0000001308087291 */ /* 0x000fe200080f1411 */
[----:B-123--:R-:W-:Y:S01]  /*1040*/  MOV R6, UR16 ;  /* 0x0000001000067c02 */ /* 0x00efe20008000f00 */
[----:B------:R-:W-:Y:S02]  /*1050*/  ULEA.HI.X UR9, UR10, UR29, UR9, 0x2, UP1 ;  /* 0x0000001d0a097291 */ /* 0x000fe400088f1409 */
[----:B------:R-:W-:Y:S02]  /*1060*/  IMAD.U32 R4, RZ, RZ, UR11 ;  /* 0x0000000bff047e24 */ /* 0x000fe4000f8e00ff */
[----:B------:R-:W-:Y:S02]  /*1070*/  MOV R7, UR8 ;  /* 0x0000000800077c02 */ /* 0x000fe40008000f00 */
[----:B------:R-:W-:-:S04]  /*1080*/  MOV R5, UR9 ;  /* 0x0000000900057c02 */ /* 0x000fc80008000f00 */
[----:B------:R-:W5:Y:S04]  /*1090*/  LDG.E R7, desc[UR22][R6.64] ;  /* 0x0000001606077981 */ /* 0x000f68000c1e1900 */
[----:B------:R-:W5:Y:S02]  /*10a0*/  LDG.E R9, desc[UR22][R4.64] ;  /* 0x0000001604097981 */ /* 0x000f64000c1e1900 */
[----:B-----5:R-:W-:-:S05]  /*10b0*/  FFMA R9, R2, R7, R9 ;  /* 0x0000000702097223 */ /* 0x020fca0000000009 */
[----:B------:R4:W-:Y:S02]  /*10c0*/  STG.E desc[UR22][R4.64], R9 ;  /* 0x0000000904007986 */ /* 0x0009e4000c101916 */
.L_x_8:
[----:B------:R-:W-:-:S04]  /*10d0*/  UIADD3 UR6, UP0, UPT, UR6, 0x1, URZ ;  /* 0x0000000106067890 */ /* 0x000fc8000ff1e0ff */
[----:B------:R-:W-:Y:S02]  /*10e0*/  UIADD3.X UR7, UPT, UPT, URZ, UR7, URZ, UP0, !UPT ;  /* 0x00000007ff077290 */ /* 0x000fe400087fe4ff */
[----:B------:R-:W-:-:S04]  /*10f0*/  UISETP.GE.U32.AND UP0, UPT, UR6, UR24, UPT ;  /* 0x000000180600728c */ /* 0x000fc8000bf06070 */
[----:B------:R-:W-:-:S09]  /*1100*/  UISETP.GE.U32.AND.EX UP0, UPT, UR7, UR25, UPT, UP0 ;  /* 0x000000190700728c */ /* 0x000fd2000bf06100 */
[----:B------:R-:W-:Y:S05]  /*1110*/  BRA.U !UP0, `(.L_x_11) ;  /* 0xffffffed08f47547 */ /* 0x000fea000b83ffff */
[----:B------:R-:W-:-:S04]  /*1120*/  UIADD3 UR4, UP0, UPT, UR4, 0x1, URZ ;  /* 0x0000000104047890 */ /* 0x000fc8000ff1e0ff */
[----:B------:R-:W-:Y:S02]  /*1130*/  UIADD3.X UR5, UPT, UPT, URZ, UR5, URZ, UP0, !UPT ;  /* 0x00000005ff057290 */ /* 0x000fe400087fe4ff */
[----:B------:R-:W-:-:S04]  /*1140*/  UISETP.GE.U32.AND UP0, UPT, UR4, UR24, UPT ;  /* 0x000000180400728c */ /* 0x000fc8000bf06070 */
[----:B------:R-:W-:-:S09]  /*1150*/  UISETP.GE.U32.AND.EX UP0, UPT, UR5, UR25, UPT, UP0 ;  /* 0x000000190500728c */ /* 0x000fd2000bf06100 */
[----:B------:R-:W-:Y:S05]  /*1160*/  BRA.U !UP0, `(.L_x_12) ;  /* 0xffffffed08d87547 */ /* 0x000fea000b83ffff */
[----:B0-----:R-:W-:Y:S05]  /*1170*/  EXIT ;  /* 0x000000000000794d */ /* 0x001fea0003800000 */
.L_x_13:
        /* <DEDUP_REMOVED lines=16> */
.L_x_22:


//--------------------- .text._Z15matrixMulKernelIfEvPT_PKS0_S3_m --------------------------
	.section	.text._Z15matrixMulKernelIfEvPT_PKS0_S3_m,"ax",@progbits
	.align	128
        .global         _Z15matrixMulKernelIfEvPT_PKS0_S3_m
        .type           _Z15matrixMulKernelIfEvPT_PKS0_S3_m,@function
        .size           _Z15matrixMulKernelIfEvPT_PKS0_S3_m,(.L_x_23 - _Z15matrixMulKernelIfEvPT_PKS0_S3_m)
        .other          _Z15matrixMulKernelIfEvPT_PKS0_S3_m,@"STO_CUDA_ENTRY STV_DEFAULT"
_Z15matrixMulKernelIfEvPT_PKS0_S3_m:
.text._Z15matrixMulKernelIfEvPT_PKS0_S3_m:
[----:B------:R-:W-:Y:S01]  /*0000*/  LDC R1, c[0x0][0x37c] ;  /* 0x0000df00ff017b82 */ /* 0x000fe20000000800 */
[----:B------:R-:W0:Y:S07]  /*0010*/  S2R R11, SR_TID.X ;  /* 0x00000000000b7919 */ /* 0x000e2e0000002100 */
[----:B------:R-:W0:Y:S01]  /*0020*/  LDC R10, c[0x0][0x360] ;  /* 0x0000d800ff0a7b82 */ /* 0x000e220000000800 */
[----:B------:R-:W1:Y:S07]  /*0030*/  S2R R0, SR_TID.Y ;  /* 0x0000000000007919 */ /* 0x000e6e0000002200 */
[----:B------:R-:W0:Y:S08]  /*0040*/  S2UR UR4, SR_CTAID.X ;  /* 0x00000000000479c3 */ /* 0x000e300000002500 */
[----:B------:R-:W1:Y:S08]  /*0050*/  S2UR UR5, SR_CTAID.Y ;  /* 0x00000000000579c3 */ /* 0x000e700000002600 */
[----:B------:R-:W1:Y:S08]  /*0060*/  LDC R3, c[0x0][0x364] ;  /* 0x0000d900ff037b82 */ /* 0x000e700000000800 */
[----:B------:R-:W2:Y:S01]  /*0070*/  LDC.64 R8, c[0x0][0x398] ;  /* 0x0000e600ff087b82 */ /* 0x000ea20000000a00 */
[----:B0-----:R-:W-:-:S02]  /*0080*/  IMAD R10, R10, UR4, R11 ;  /* 0x000000040a0a7c24 */ /* 0x001fc4000f8e020b */
[----:B-1----:R-:W-:-:S05]  /*0090*/  IMAD R3, R3, UR5, R0 ;  /* 0x0000000503037c24 */ /* 0x002fca000f8e0200 */
[----:B------:R-:W-:-:S04]  /*00a0*/  ISETP.GT.U32.AND P0, PT, R3, R10, PT ;  /* 0x0000000a0300720c */ /* 0x000fc80003f04070 */
[----:B------:R-:W-:-:S04]  /*00b0*/  ISETP.GT.U32.AND.EX P0, PT, RZ, RZ, PT, P0 ;  /* 0x000000ffff00720c */ /* 0x000fc80003f04100 */
[----:B------:R-:W-:-:S04]  /*00c0*/  SEL R5, R3, R10, P0 ;  /* 0x0000000a03057207 */ /* 0x000fc80000000000 */
[----:B--2---:R-:W-:-:S04]  /*00d0*/  ISETP.GE.U32.AND P0, PT, R5, R8, PT ;  /* 0x000000080500720c */ /* 0x004fc80003f06070 */
[----:B------:R-:W-:-:S13]  /*00e0*/  ISETP.GE.U32.AND.EX P0, PT, RZ, R9, PT, P0 ;  /* 0x00000009ff00720c */ /* 0x000fda0003f06100 */
[----:B------:R-:W-:Y:S05]  /*00f0*/  @P0 EXIT ;  /* 0x000000000000094d */ /* 0x000fea0003800000 */
[----:B------:R-:W0:Y:S01]  /*0100*/  LDCU.64 UR6, c[0x0][0x380] ;  /* 0x00007000ff0677ac */ /* 0x000e220008000a00 */
[C---:B------:R-:W-:Y:S01]  /*0110*/  IMAD.WIDE.U32 R12, R3.reuse, R8, RZ ;  /* 0x00000008030c7225 */ /* 0x040fe200078e00ff */
[----:B------:R-:W-:Y:S01]  /*0120*/  ISETP.GE.U32.AND P1, PT, R8, 0x8, PT ;  /* 0x000000080800780c */ /* 0x000fe20003f26070 */
[----:B------:R-:W1:Y:S02]  /*0130*/  LDCU.64 UR4, c[0x0][0x358] ;  /* 0x00006b00ff0477ac */ /* 0x000e640008000a00 */
[----:B------:R-:W-:Y:S01]  /*0140*/  IMAD R2, R3, R9, R13 ;  /* 0x0000000903027224 */ /* 0x000fe200078e020d */
[----:B------:R-:W-:Y:S01]  /*0150*/  IADD3 R3, P2, PT, R10, R12, RZ ;  /* 0x0000000c0a037210 */ /* 0x000fe20007f5e0ff */
[----:B------:R-:W-:Y:S01]  /*0160*/  IMAD.MOV.U32 R5, RZ, RZ, RZ ;  /* 0x000000ffff057224 */ /* 0x000fe200078e00ff */
[----:B------:R-:W-:Y:S02]  /*0170*/  ISETP.GE.U32.AND.EX P1, PT, R9, RZ, PT, P1 ;  /* 0x000000ff0900720c */ /* 0x000fe40003f26110 */
[----:B------:R-:W-:Y:S01]  /*0180*/  LOP3.LUT R0, R8, 0x7, RZ, 0xc0, !PT ;  /* 0x0000000708007812 */ /* 0x000fe200078ec0ff */
[----:B------:R-:W-:-:S03]  /*0190*/  IMAD.X R4, RZ, RZ, R2, P2 ;  /* 0x000000ffff047224 */ /* 0x000fc600010e0602 */
[----:B------:R-:W-:Y:S02]  /*01a0*/  ISETP.NE.U32.AND P0, PT, R0, RZ, PT ;  /* 0x000000ff0000720c */ /* 0x000fe40003f05070 */
[C---:B0-----:R-:W-:Y:S02]  /*01b0*/  LEA R14, P2, R3.reuse, UR6, 0x2 ;  /* 0x00000006030e7c11 */ /* 0x041fe4000f8410ff */
[----:B------:R-:W-:Y:S02]  /*01c0*/  ISETP.NE.AND.EX P0, PT, RZ, RZ, PT, P0 ;  /* 0x000000ffff00720c */ /* 0x000fe40003f05300 */
[----:B------:R-:W-:Y:S01]  /*01d0*/  LEA.HI.X R15, R3, UR7, R4, 0x2, P2 ;  /* 0x00000007030f7c11 */ /* 0x000fe200090f1404 */
[----:B------:R-:W-:-:S04]  /*01e0*/  IMAD.MOV.U32 R3, RZ, RZ, RZ ;  /* 0x000000ffff037224 */ /* 0x000fc800078e00ff */
[----:B-1----:R0:W5:Y:S01]  /*01f0*/  LDG.E R21, desc[UR4][R14.64] ;  /* 0x000000040e157981 */ /* 0x002162000c1e1900 */
[----:B------:R-:W-:Y:S05]  /*0200*/  @!P1 BRA `(.L_x_14) ;  /* 0x00000004001c9947 */ /* 0x000fea0003800000 */
[----:B------:R-:W1:Y:S01]  /*0210*/  LDCU.64 UR8, c[0x0][0x388] ;  /* 0x00007100ff0877ac */ /* 0x000e620008000a00 */
[----:B------:R-:W2:Y:S01]  /*0220*/  LDC R5, c[0x0][0x39c] ;  /* 0x0000e700ff057b82 */ /* 0x000ea20000000800 */
[C---:B------:R-:W-:Y:S01]  /*0230*/  LOP3.LUT R3, R8.reuse, 0xfffffff8, RZ, 0xc0, !PT ;  /* 0xfffffff808037812 */ /* 0x040fe200078ec0ff */
[----:B------:R-:W-:Y:S01]  /*0240*/  IMAD.SHL.U32 R27, R9, 0x4, RZ ;  /* 0x00000004091b7824 */ /* 0x000fe200078e00ff */
[----:B------:R-:W3:Y:S01]  /*0250*/  LDCU.64 UR6, c[0x0][0x390] ;  /* 0x00007200ff0677ac */ /* 0x000ee20008000a00 */
[C---:B------:R-:W-:Y:S01]  /*0260*/  IMAD.WIDE.U32 R16, R8.reuse, 0x4, RZ ;  /* 0x0000000408107825 */ /* 0x040fe200078e00ff */
[----:B------:R-:W-:-:S03]  /*0270*/  SHF.L.U64.HI R26, R8, 0x5, R9 ;  /* 0x00000005081a7819 */ /* 0x000fc60000010209 */
[----:B------:R-:W-:Y:S02]  /*0280*/  IMAD.IADD R27, R17, 0x1, R27 ;  /* 0x00000001111b7824 */ /* 0x000fe400078e021b */
[----:B------:R-:W-:Y:S01]  /*0290*/  IMAD.MOV.U32 R4, RZ, RZ, R3 ;  /* 0x000000ffff047224 */ /* 0x000fe200078e0003 */
[----:B-1----:R-:W-:-:S04]  /*02a0*/  LEA R18, P1, R12, UR8, 0x2 ;  /* 0x000000080c127c11 */ /* 0x002fc8000f8210ff */
[----:B------:R-:W-:Y:S02]  /*02b0*/  LEA.HI.X R19, R12, UR9, R2, 0x2, P1 ;  /* 0x000000090c137c11 */ /* 0x000fe400088f1402 */
[----:B------:R-:W-:Y:S01]  /*02c0*/  IADD3 R18, P2, PT, R18, 0x10, RZ ;  /* 0x0000001012127810 */ /* 0x000fe20007f5e0ff */
[----:B--2---:R-:W-:Y:S01]  /*02d0*/  IMAD.MOV.U32 R28, RZ, RZ, R5 ;  /* 0x000000ffff1c7224 */ /* 0x004fe200078e0005 */
[----:B---3--:R-:W-:-:S03]  /*02e0*/  LEA R6, P1, R10, UR6, 0x2 ;  /* 0x000000060a067c11 */ /* 0x008fc6000f8210ff */
[----:B------:R-:W-:Y:S01]  /*02f0*/  IMAD.X R19, RZ, RZ, R19, P2 ;  /* 0x000000ffff137224 */ /* 0x000fe200010e0613 */
[----:B------:R-:W-:-:S09]  /*0300*/  LEA.HI.X R7, R10, UR7, RZ, 0x2, P1 ;  /* 0x000000070a077c11 */ /* 0x000fd200088f14ff */
.L_x_15:
[----:B------:R-:W2:Y:S04]  /*0310*/  LDG.E R22, desc[UR4][R6.64] ;  /* 0x0000000406167981 */ /* 0x000ea8000c1e1900 */
[----:B-1----:R-:W2:Y:S01]  /*0320*/  LDG.E R20, desc[UR4][R18.64+-0x10] ;  /* 0xfffff00412147981 */ /* 0x002ea2000c1e1900 */
[----:B------:R-:W-:-:S05]  /*0330*/  IADD3 R24, P1, PT, R6, R16, RZ ;  /* 0x0000001006187210 */ /* 0x000fca0007f3e0ff */
[----:B------:R-:W-:Y:S02]  /*0340*/  IMAD.X R25, R7, 0x1, R27, P1 ;  /* 0x0000000107197824 */ /* 0x000fe400008e061b */
[----:B--2--5:R-:W-:-:S05]  /*0350*/  FFMA R29, R20, R22, R21 ;  /* 0x00000016141d7223 */ /* 0x024fca0000000015 */
[----:B------:R1:W-:Y:S04]  /*0360*/  STG.E desc[UR4][R14.64], R29 ;  /* 0x0000001d0e007986 */ /* 0x0003e8000c101904 */
[----:B------:R-:W1:Y:S04]  /*0370*/  LDG.E R21, desc[UR4][R24.64] ;  /* 0x0000000418157981 */ /* 0x000e68000c1e1900 */
[----:B------:R-:W1:Y:S02]  /*0380*/  LDG.E R20, desc[UR4][R18.64+-0xc] ;  /* 0xfffff40412147981 */ /* 0x000e64000c1e1900 */
[----:B-1----:R-:W-:Y:S01]  /*0390*/  FFMA R29, R20, R21, R29 ;  /* 0x00000015141d7223 */ /* 0x002fe2000000001d */
[----:B------:R-:W-:-:S04]  /*03a0*/  IADD3 R20, P1, PT, R24, R16, RZ ;  /* 0x0000001018147210 */ /* 0x000fc80007f3e0ff */
[----:B------:R1:W-:Y:S01]  /*03b0*/  STG.E desc[UR4][R14.64], R29 ;  /* 0x0000001d0e007986 */ /* 0x0003e2000c101904 */
[----:B------:R-:W-:-:S03]  /*03c0*/  IMAD.X R21, R25, 0x1, R27, P1 ;  /* 0x0000000119157824 */ /* 0x000fc600008e061b */
[----:B------:R-:W1:Y:S04]  /*03d0*/  LDG.E R22, desc[UR4][R18.64+-0x8] ;  /* 0xfffff80412167981 */ /* 0x000e68000c1e1900 */
[----:B------:R-:W1:Y:S02]  /*03e0*/  LDG.E R23, desc[UR4][R20.64] ;  /* 0x0000000414177981 */ /* 0x000e64000c1e1900 */
[----:B-1----:R-:W-:Y:S01]  /*03f0*/  FFMA R29, R22, R23, R29 ;  /* 0x00000017161d7223 */ /* 0x002fe2000000001d */
[----:B------:R-:W-:-:S05]  /*0400*/  IADD3 R22, P1, PT, R20, R16, RZ ;  /* 0x0000001014167210 */ /* 0x000fca0007f3e0ff */
[----:B------:R-:W-:Y:S01]  /*0410*/  IMAD.X R23, R21, 0x1, R27, P1 ;  /* 0x0000000115177824 */ /* 0x000fe200008e061b */
[----:B------:R1:W-:Y:S04]  /*0420*/  STG.E desc[UR4][R14.64], R29 ;  /* 0x0000001d0e007986 */ /* 0x0003e8000c101904 */
        /* <DEDUP_REMOVED lines=18> */
[----:B------:R-:W2:Y:S04]  /*0550*/  LDG.E R25, desc[UR4][R22.64] ;  /* 0x0000000416197981 */ /* 0x000ea8000c1e1900 */
[----:B------:R-:W2:Y:S02]  /*0560*/  LDG.E R24, desc[UR4][R18.64+0x8] ;  /* 0x0000080412187981 */ /* 0x000ea4000c1e1900 */
[----:B--2---:R-:W-:Y:S01]  /*0570*/  FFMA R20, R24, R25, R29 ;  /* 0x0000001918147223 */ /* 0x004fe2000000001d */
[----:B------:R-:W-:-:S05]  /*0580*/  IADD3 R24, P1, PT, R22, R16, RZ ;  /* 0x0000001016187210 */ /* 0x000fca0007f3e0ff */
[----:B------:R-:W-:Y:S01]  /*0590*/  IMAD.X R25, R23, 0x1, R27, P1 ;  /* 0x0000000117197824 */ /* 0x000fe200008e061b */
[----:B------:R1:W-:Y:S04]  /*05a0*/  STG.E desc[UR4][R14.64], R20 ;  /* 0x000000140e007986 */ /* 0x0003e8000c101904 */
[----:B------:R-:W2:Y:S04]  /*05b0*/  LDG.E R24, desc[UR4][R24.64] ;  /* 0x0000000418187981 */ /* 0x000ea8000c1e1900 */
[----:B------:R3:W2:Y:S01]  /*05c0*/  LDG.E R21, desc[UR4][R18.64+0xc] ;  /* 0x00000c0412157981 */ /* 0x0006a2000c1e1900 */
[----:B------:R-:W-:-:S04]  /*05d0*/  IADD3 R4, P1, PT, R4, -0x8, RZ ;  /* 0xfffffff804047810 */ /* 0x000fc80007f3e0ff */
[----:B------:R-:W-:Y:S02]  /*05e0*/  IADD3.X R28, PT, PT, R28, -0x1, RZ, P1, !PT ;  /* 0xffffffff1c1c7810 */ /* 0x000fe40000ffe4ff */
[----:B------:R-:W-:-:S04]  /*05f0*/  ISETP.NE.U32.AND P1, PT, R4, RZ, PT ;  /* 0x000000ff0400720c */ /* 0x000fc80003f25070 */
[----:B------:R-:W-:Y:S02]  /*0600*/  ISETP.NE.AND.EX P1, PT, R28, RZ, PT, P1 ;  /* 0x000000ff1c00720c */ /* 0x000fe40003f25310 */
[----:B------:R-:W-:Y:S02]  /*0610*/  LEA R6, P2, R8, R6, 0x5 ;  /* 0x0000000608067211 */ /* 0x000fe400078428ff */
[----:B---3--:R-:W-:-:S03]  /*0620*/  IADD3 R18, P3, PT, R18, 0x20, RZ ;  /* 0x0000002012127810 */ /* 0x008fc60007f7e0ff */
[----:B------:R-:W-:Y:S02]  /*0630*/  IMAD.X R7, R7, 0x1, R26, P2 ;  /* 0x0000000107077824 */ /* 0x000fe400010e061a */
[----:B------:R-:W-:Y:S02]  /*0640*/  IMAD.X R19, RZ, RZ, R19, P3 ;  /* 0x000000ffff137224 */ /* 0x000fe400018e0613 */
[----:B--2---:R-:W-:-:S05]  /*0650*/  FFMA R21, R21, R24, R20 ;  /* 0x0000001815157223 */ /* 0x004fca0000000014 */
[----:B------:R1:W-:Y:S01]  /*0660*/  STG.E desc[UR4][R14.64], R21 ;  /* 0x000000150e007986 */ /* 0x0003e2000c101904 */
[----:B------:R-:W-:Y:S05]  /*0670*/  @P1 BRA `(.L_x_15) ;  /* 0xfffffffc00241947 */ /* 0x000fea000383ffff */
.L_x_14:
[----:B------:R-:W-:Y:S05]  /*0680*/  @!P0 EXIT ;  /* 0x000000000000894d */ /* 0x000fea0003800000 */
[----:B------:R-:W-:Y:S02]  /*0690*/  ISETP.GE.U32.AND P1, PT, R0, 0x4, PT ;  /* 0x000000040000780c */ /* 0x000fe40003f26070 */
[----:B------:R-:W-:Y:S02]  /*06a0*/  LOP3.LUT R4, R8, 0x3, RZ, 0xc0, !PT ;  /* 0x0000000308047812 */ /* 0x000fe400078ec0ff */
[----:B------:R-:W-:Y:S02]  /*06b0*/  ISETP.GE.U32.AND.EX P1, PT, RZ, RZ, PT, P1 ;  /* 0x000000ffff00720c */ /* 0x000fe40003f26110 */
[----:B------:R-:W-:-:S04]  /*06c0*/  ISETP.NE.U32.AND P0, PT, R4, RZ, PT ;  /* 0x000000ff0400720c */ /* 0x000fc80003f05070 */
[----:B------:R-:W-:-:S07]  /*06d0*/  ISETP.NE.AND.EX P0, PT, RZ, RZ, PT, P0 ;  /* 0x000000ffff00720c */ /* 0x000fce0003f05300 */
[----:B------:R-:W-:Y:S06]  /*06e0*/  @!P1 BRA `(.L_x_16) ;  /* 0x00000000009c9947 */ /* 0x000fec0003800000 */
[----:B------:R-:W2:Y:S01]  /*06f0*/  LDCU.64 UR6, c[0x0][0x388] ;  /* 0x00007100ff0677ac */ /* 0x000ea20008000a00 */
[----:B------:R-:W-:Y:S01]  /*0700*/  IMAD R6, R5, R8, RZ ;  /* 0x0000000805067224 */ /* 0x000fe200078e02ff */
[C---:B------:R-:W-:Y:S01]  /*0710*/  IADD3 R0, P1, PT, R3.reuse, R12, RZ ;  /* 0x0000000c03007210 */ /* 0x040fe20007f3e0ff */
[----:B------:R-:W-:Y:S01]  /*0720*/  IMAD.MOV.U32 R11, RZ, RZ, RZ ;  /* 0x000000ffff0b7224 */ /* 0x000fe200078e00ff */
[----:B------:R-:W3:Y:S01]  /*0730*/  LDCU.64 UR8, c[0x0][0x390] ;  /* 0x00007200ff0877ac */ /* 0x000ee20008000a00 */
[C---:B------:R-:W-:Y:S02]  /*0740*/  IMAD R17, R3.reuse, R9, R6 ;  /* 0x0000000903117224 */ /* 0x040fe400078e0206 */
[----:B------:R-:W-:-:S04]  /*0750*/  IMAD.WIDE.U32 R18, R3, R8, R10 ;  /* 0x0000000803127225 */ /* 0x000fc800078e000a */
[----:B------:R-:W-:Y:S02]  /*0760*/  IMAD.X R7, R5, 0x1, R2, P1 ;  /* 0x0000000105077824 */ /* 0x000fe400008e0602 */
[----:B------:R-:W-:Y:S01]  /*0770*/  IMAD.IADD R17, R19, 0x1, R17 ;  /* 0x0000000113117824 */ /* 0x000fe200078e0211 */
[----:B--2---:R-:W-:Y:S02]  /*0780*/  LEA R6, P1, R0, UR6, 0x2 ;  /* 0x0000000600067c11 */ /* 0x004fe4000f8210ff */
[----:B---3--:R-:W-:Y:S02]  /*0790*/  LEA R16, P2, R18, UR8, 0x2 ;  /* 0x0000000812107c11 */ /* 0x008fe4000f8410ff */
[----:B------:R-:W-:Y:S02]  /*07a0*/  LEA.HI.X R7, R0, UR7, R7, 0x2, P1 ;  /* 0x0000000700077c11 */ /* 0x000fe400088f1407 */
[----:B------:R-:W-:-:S03]  /*07b0*/  LEA.HI.X R17, R18, UR9, R17, 0x2, P2 ;  /* 0x0000000912117c11 */ /* 0x000fc600090f1411 */
[----:B------:R-:W2:Y:S04]  /*07c0*/  LDG.E R0, desc[UR4][R6.64] ;  /* 0x0000000406007981 */ /* 0x000ea8000c1e1900 */
[----:B-1----:R-:W2:Y:S01]  /*07d0*/  LDG.E R20, desc[UR4][R16.64] ;  /* 0x0000000410147981 */ /* 0x002ea2000c1e1900 */
[C---:B------:R-:W-:Y:S01]  /*07e0*/  IMAD.SHL.U32 R27, R8.reuse, 0x4, RZ ;  /* 0x00000004081b7824 */ /* 0x040fe200078e00ff */
[----:B------:R-:W-:-:S04]  /*07f0*/  SHF.L.U64.HI R23, R8, 0x2, R9 ;  /* 0x0000000208177819 */ /* 0x000fc80000010209 */
[----:B------:R-:W-:-:S05]  /*0800*/  IADD3 R18, P1, PT, R27, R16, RZ ;  /* 0x000000101b127210 */ /* 0x000fca0007f3e0ff */
[----:B------:R-:W-:Y:S02]  /*0810*/  IMAD.X R19, R23, 0x1, R17, P1 ;  /* 0x0000000117137824 */ /* 0x000fe400008e0611 */
[----:B--2--5:R-:W-:-:S05]  /*0820*/  FFMA R21, R0, R20, R21 ;  /* 0x0000001400157223 */ /* 0x024fca0000000015 */
[----:B------:R1:W-:Y:S04]  /*0830*/  STG.E desc[UR4][R14.64], R21 ;  /* 0x000000150e007986 */ /* 0x0003e8000c101904 */
[----:B------:R-:W2:Y:S04]  /*0840*/  LDG.E R20, desc[UR4][R18.64] ;  /* 0x0000000412147981 */ /* 0x000ea8000c1e1900 */
[----:B------:R-:W2:Y:S01]  /*0850*/  LDG.E R0, desc[UR4][R6.64+0x4] ;  /* 0x0000040406007981 */ /* 0x000ea2000c1e1900 */
[----:B------:R-:W-:-:S05]  /*0860*/  IADD3 R24, P1, PT, R18, R27, RZ ;  /* 0x0000001b12187210 */ /* 0x000fca0007f3e0ff */
[----:B------:R-:W-:Y:S02]  /*0870*/  IMAD.X R25, R19, 0x1, R23, P1 ;  /* 0x0000000113197824 */ /* 0x000fe400008e0617 */
[----:B--2---:R-:W-:-:S05]  /*0880*/  FFMA R29, R0, R20, R21 ;  /* 0x00000014001d7223 */ /* 0x004fca0000000015 */
[----:B------:R2:W-:Y:S04]  /*0890*/  STG.E desc[UR4][R14.64], R29 ;  /* 0x0000001d0e007986 */ /* 0x0005e8000c101904 */
[----:B------:R-:W3:Y:S04]  /*08a0*/  LDG.E R20, desc[UR4][R24.64] ;  /* 0x0000000418147981 */ /* 0x000ee8000c1e1900 */
[----:B------:R-:W3:Y:S01]  /*08b0*/  LDG.E R0, desc[UR4][R6.64+0x8] ;  /* 0x0000080406007981 */ /* 0x000ee2000c1e1900 */
[----:B------:R-:W-:-:S05]  /*08c0*/  IADD3 R16, P1, PT, R24, R27, RZ ;  /* 0x0000001b18107210 */ /* 0x000fca0007f3e0ff */
[----:B------:R-:W-:Y:S02]  /*08d0*/  IMAD.X R17, R25, 0x1, R23, P1 ;  /* 0x0000000119117824 */ /* 0x000fe400008e0617 */
[----:B---3--:R-:W-:-:S05]  /*08e0*/  FFMA R23, R0, R20, R29 ;  /* 0x0000001400177223 */ /* 0x008fca000000001d */
[----:B------:R2:W-:Y:S04]  /*08f0*/  STG.E desc[UR4][R14.64], R23 ;  /* 0x000000170e007986 */ /* 0x0005e8000c101904 */
[----:B------:R-:W1:Y:S04]  /*0900*/  LDG.E R0, desc[UR4][R6.64+0xc] ;  /* 0x00000c0406007981 */ /* 0x000e68000c1e1900 */
[----:B------:R-:W1:Y:S01]  /*0910*/  LDG.E R16, desc[UR4][R16.64] ;  /* 0x0000000410107981 */ /* 0x000e62000c1e1900 */
[----:B------:R-:W-:-:S05]  /*0920*/  IADD3 R3, P1, PT, R3, 0x4, RZ ;  /* 0x0000000403037810 */ /* 0x000fca0007f3e0ff */
[----:B------:R-:W-:Y:S02]  /*0930*/  IMAD.X R5, RZ, RZ, R5, P1 ;  /* 0x000000ffff057224 */ /* 0x000fe400008e0605 */
[----:B-1----:R-:W-:-:S05]  /*0940*/  FFMA R21, R0, R16, R23 ;  /* 0x0000001000157223 */ /* 0x002fca0000000017 */
[----:B------:R2:W-:Y:S02]  /*0950*/  STG.E desc[UR4][R14.64], R21 ;  /* 0x000000150e007986 */ /* 0x0005e4000c101904 */
.L_x_16:
[----:B------:R-:W-:Y:S05]  /*0960*/  @!P0 EXIT ;  /* 0x000000000000894d */ /* 0x000fea0003800000 */
[----:B------:R-:W-:Y:S02]  /*0970*/  ISETP.NE.U32.AND P1, PT, R4, 0x1, PT ;  /* 0x000000010400780c */ /* 0x000fe40003f25070 */
[----:B------:R-:W-:Y:S02]  /*0980*/  LOP3.LUT R0, R8, 0x1, RZ, 0xc0, !PT ;  /* 0x0000000108007812 */ /* 0x000fe400078ec0ff */
[----:B------:R-:W-:Y:S02]  /*0990*/  ISETP.NE.AND.EX P1, PT, RZ, RZ, PT, P1 ;  /* 0x000000ffff00720c */ /* 0x000fe40003f25310 */
[----:B------:R-:W-:-:S04]  /*09a0*/  ISETP.NE.U32.AND P0, PT, R0, 0x1, PT ;  /* 0x000000010000780c */ /* 0x000fc80003f05070 */
[----:B------:R-:W-:-:S07]  /*09b0*/  ISETP.NE.U32.AND.EX P0, PT, RZ, RZ, PT, P0 ;  /* 0x000000ffff00720c */ /* 0x000fce0003f05100 */
[----:B------:R-:W-:Y:S06]  /*09c0*/  @!P1 BRA `(.L_x_17) ;  /* 0x0000000000689947 */ /* 0x000fec0003800000 */
[----:B------:R-:W3:Y:S01]  /*09d0*/  LDCU.64 UR6, c[0x0][0x388] ;  /* 0x00007100ff0677ac */ /* 0x000ee20008000a00 */
[----:B------:R-:W-:Y:S01]  /*09e0*/  IMAD R4, R5, R8, RZ ;  /* 0x0000000805047224 */ /* 0x000fe200078e02ff */
[C---:B------:R-:W-:Y:S01]  /*09f0*/  IADD3 R0, P1, PT, R3.reuse, R12, RZ ;  /* 0x0000000c03007210 */ /* 0x040fe20007f3e0ff */
[----:B------:R-:W-:Y:S01]  /*0a00*/  IMAD.MOV.U32 R18, RZ, RZ, R10 ;  /* 0x000000ffff127224 */ /* 0x000fe200078e000a */
[----:B------:R-:W4:Y:S01]  /*0a10*/  LDCU.64 UR8, c[0x0][0x390] ;  /* 0x00007200ff0877ac */ /* 0x000f220008000a00 */
[----:B------:R-:W-:Y:S02]  /*0a20*/  IMAD.MOV.U32 R19, RZ, RZ, RZ ;  /* 0x000000ffff137224 */ /* 0x000fe400078e00ff */
[C---:B------:R-:W-:Y:S02]  /*0a30*/  IMAD R17, R3.reuse, R9, R4 ;  /* 0x0000000903117224 */ /* 0x040fe400078e0204 */
[----:B------:R-:W-:-:S04]  /*0a40*/  IMAD.WIDE.U32 R18, R3, R8, R18 ;  /* 0x0000000803127225 */ /* 0x000fc800078e0012 */
[----:B------:R-:W-:Y:S02]  /*0a50*/  IMAD.X R7, R5, 0x1, R2, P1 ;  /* 0x0000000105077824 */ /* 0x000fe400008e0602 */
[----:B------:R-:W-:Y:S01]  /*0a60*/  IMAD.IADD R17, R19, 0x1, R17 ;  /* 0x0000000113117824 */ /* 0x000fe200078e0211 */
[----:B---3--:R-:W-:Y:S02]  /*0a70*/  LEA R6, P1, R0, UR6, 0x2 ;  /* 0x0000000600067c11 */ /* 0x008fe4000f8210ff */
[----:B----4-:R-:W-:Y:S02]  /*0a80*/  LEA R16, P2, R18, UR8, 0x2 ;  /* 0x0000000812107c11 */ /* 0x010fe4000f8410ff */
[----:B------:R-:W-:Y:S02]  /*0a90*/  LEA.HI.X R7, R0, UR7, R7, 0x2, P1 ;  /* 0x0000000700077c11 */ /* 0x000fe400088f1407 */
[----:B------:R-:W-:-:S03]  /*0aa0*/  LEA.HI.X R17, R18, UR9, R17, 0x2, P2 ;  /* 0x0000000912117c11 */ /* 0x000fc600090f1411 */
[----:B------:R-:W2:Y:S04]  /*0ab0*/  LDG.E R0, desc[UR4][R6.64] ;  /* 0x0000000406007981 */ /* 0x000ea8000c1e1900 */
[----:B------:R-:W2:Y:S01]  /*0ac0*/  LDG.E R4, desc[UR4][R16.64] ;  /* 0x0000000410047981 */ /* 0x000ea2000c1e1900 */
[----:B------:R-:W-:-:S04]  /*0ad0*/  LEA R18, P1, R8, R16, 0x2 ;  /* 0x0000001008127211 */ /* 0x000fc800078210ff */
[----:B------:R-:W-:Y:S01]  /*0ae0*/  LEA.HI.X R19, R8, R17, R9, 0x2, P1 ;  /* 0x0000001108137211 */ /* 0x000fe200008f1409 */
[----:B--2--5:R-:W-:-:S05]  /*0af0*/  FFMA R23, R0, R4, R21 ;  /* 0x0000000400177223 */ /* 0x024fca0000000015 */
[----:B------:R3:W-:Y:S04]  /*0b00*/  STG.E desc[UR4][R14.64], R23 ;  /* 0x000000170e007986 */ /* 0x0007e8000c101904 */
[----:B------:R-:W1:Y:S04]  /*0b10*/  LDG.E R0, desc[UR4][R6.64+0x4] ;  /* 0x0000040406007981 */ /* 0x000e68000c1e1900 */
[----:B------:R-:W1:Y:S01]  /*0b20*/  LDG.E R18, desc[UR4][R18.64] ;  /* 0x0000000412127981 */ /* 0x000e62000c1e1900 */
[----:B------:R-:W-:-:S05]  /*0b30*/  IADD3 R3, P1, PT, R3, 0x2, RZ ;  /* 0x0000000203037810 */ /* 0x000fca0007f3e0ff */
[----:B------:R-:W-:Y:S02]  /*0b40*/  IMAD.X R5, RZ, RZ, R5, P1 ;  /* 0x000000ffff057224 */ /* 0x000fe400008e0605 */
[----:B-1----:R-:W-:-:S05]  /*0b50*/  FFMA R21, R0, R18, R23 ;  /* 0x0000001200157223 */ /* 0x002fca0000000017 */
[----:B------:R3:W-:Y:S02]  /*0b60*/  STG.E desc[UR4][R14.64], R21 ;  /* 0x000000150e007986 */ /* 0x0007e4000c101904 */
.L_x_17:
[----:B------:R-:W-:Y:S05]  /*0b70*/  @P0 EXIT ;  /* 0x000000000000094d */ /* 0x000fea0003800000 */
[----:B------:R-:W4:Y:S01]  /*0b80*/  LDCU.64 UR6, c[0x0][0x388] ;  /* 0x00007100ff0677ac */ /* 0x000f220008000a00 */
[----:B------:R-:W-:Y:S01]  /*0b90*/  IMAD R0, R5, R8, RZ ;  /* 0x0000000805007224 */ /* 0x000fe200078e02ff */
[C---:B------:R-:W-:Y:S01]  /*0ba0*/  IADD3 R12, P0, PT, R3.reuse, R12, RZ ;  /* 0x0000000c030c7210 */ /* 0x040fe20007f1e0ff */
[----:B------:R-:W-:Y:S01]  /*0bb0*/  IMAD.MOV.U32 R6, RZ, RZ, R10 ;  /* 0x000000ffff067224 */ /* 0x000fe200078e000a */
[----:B------:R-:W0:Y:S01]  /*0bc0*/  LDCU.64 UR8, c[0x0][0x390] ;  /* 0x00007200ff0877ac */ /* 0x000e220008000a00 */
[----:B------:R-:W-:Y:S02]  /*0bd0*/  IMAD.MOV.U32 R7, RZ, RZ, RZ ;  /* 0x000000ffff077224 */ /* 0x000fe400078e00ff */
[C---:B------:R-:W-:Y:S02]  /*0be0*/  IMAD R9, R3.reuse, R9, R0 ;  /* 0x0000000903097224 */ /* 0x040fe400078e0200 */
[----:B------:R-:W-:-:S04]  /*0bf0*/  IMAD.WIDE.U32 R6, R3, R8, R6 ;  /* 0x0000000803067225 */ /* 0x000fc800078e0006 */
[----:B------:R-:W-:Y:S02]  /*0c00*/  IMAD.X R3, R5, 0x1, R2, P0 ;  /* 0x0000000105037824 */ /* 0x000fe400000e0602 */
[----:B------:R-:W-:Y:S01]  /*0c10*/  IMAD.IADD R5, R7, 0x1, R9 ;  /* 0x0000000107057824 */ /* 0x000fe200078e0209 */
[----:B----4-:R-:W-:Y:S02]  /*0c20*/  LEA R2, P0, R12, UR6, 0x2 ;  /* 0x000000060c027c11 */ /* 0x010fe4000f8010ff */
[----:B0-----:R-:W-:Y:S02]  /*0c30*/  LEA R4, P1, R6, UR8, 0x2 ;  /* 0x0000000806047c11 */ /* 0x001fe4000f8210ff */
[----:B------:R-:W-:Y:S02]  /*0c40*/  LEA.HI.X R3, R12, UR7, R3, 0x2, P0 ;  /* 0x000000070c037c11 */ /* 0x000fe400080f1403 */
[----:B------:R-:W-:-:S03]  /*0c50*/  LEA.HI.X R5, R6, UR9, R5, 0x2, P1 ;  /* 0x0000000906057c11 */ /* 0x000fc600088f1405 */
[----:B------:R-:W1:Y:S04]  /*0c60*/  LDG.E R2, desc[UR4][R2.64] ;  /* 0x0000000402027981 */ /* 0x000e68000c1e1900 */
[----:B------:R-:W1:Y:S02]  /*0c70*/  LDG.E R4, desc[UR4][R4.64] ;  /* 0x0000000404047981 */ /* 0x000e64000c1e1900 */
[----:B-123-5:R-:W-:-:S05]  /*0c80*/  FFMA R21, R2, R4, R21 ;  /* 0x0000000402157223 */ /* 0x02efca0000000015 */
[----:B------:R-:W-:Y:S01]  /*0c90*/  STG.E desc[UR4][R14.64], R21 ;  /* 0x000000150e007986 */ /* 0x000fe2000c101904 */
[----:B------:R-:W-:Y:S05]  /*0ca0*/  EXIT ;  /* 0x000000000000794d */ /* 0x000fea0003800000 */
.L_x_18:
        /* <DEDUP_REMOVED lines=13> */
.L_x_23:


//--------------------- .nv.shared.reserved.0     --------------------------
	.section	.nv.shared.reserved.0,"aw",@nobits
	.weak		__nv_reservedSMEM_offset_0_alias
	.size		__nv_reservedSMEM_offset_0_alias, 0, 64
	.other		__nv_reservedSMEM_offset_0_alias,@"STO_CUDA_RESERVED_SHARED STV_DEFAULT"
__nv_reservedSMEM_offset_0_alias:
	.zero		0
	.zero		64


//--------------------- .nv.global                --------------------------
	.section	.nv.global,"aw",@nobits
.nv.global:
	.type		_ZN34_INTERNAL_a924b8a6_4_k_cu_e35814156thrust24THRUST_300001_SM_1000_NS3seqE,@object
	.size		_ZN34_INTERNAL_a924b8a6_4_k_cu_e35814156thrust24THRUST_300001_SM_1000_NS3seqE,(_ZN34_INTERNAL_a924b8a6_4_k_cu_e35814154cuda3std3__48in_placeE - _ZN34_INTERNAL_a924b8a6_4_k_cu_e35814156thrust24THRUST_300001_SM_1000_NS3seqE)
_ZN34_INTERNAL_a924b8a6_4_k_cu_e35814156thrust24THRUST_300001_SM_1000_NS3seqE:
	.zero		1
	.type		_ZN34_INTERNAL_a924b8a6_4_k_cu_e35814154cuda3std3__48in_placeE,@object
	.size		_ZN34_INTERNAL_a924b8a6_4_k_cu_e35814154cuda3std3__48in_placeE,(_ZN34_INTERNAL_a924b8a6_4_k_cu_e35814154cuda3std6ranges3__45__cpo4sizeE - _ZN34_INTERNAL_a924b8a6_4_k_cu_e35814154cuda3std3__48in_placeE)
_ZN34_INTERNAL_a924b8a6_4_k_cu_e35814154cuda3std3__48in_placeE:
	.zero		1
	.type		_ZN34_INTERNAL_a924b8a6_4_k_cu_e35814154cuda3std6ranges3__45__cpo4sizeE,@object
	.size		_ZN34_INTERNAL_a924b8a6_4_k_cu_e35814154cuda3std6ranges3__45__cpo4sizeE,(_ZN34_INTERNAL_a924b8a6_4_k_cu_e35814156thrust24THRUST_300001_SM_1000_NS12placeholders2_3E - _ZN34_INTERNAL_a924b8a6_4_k_cu_e35814154cuda3std6ranges3__45__cpo4sizeE)
_ZN34_INTERNAL_a924b8a6_4_k_cu_e35814154cuda3std6ranges3__45__cpo4sizeE:
	.zero		1
	.type		_ZN34_INTERNAL_a924b8a6_4_k_cu_e35814156thrust24THRUST_300001_SM_1000_NS12placeholders2_3E,@object
	.size		_ZN34_INTERNAL_a924b8a6_4_k_cu_e35814156thrust24THRUST_300001_SM_1000_NS12placeholders2_3E,(_ZN34_INTERNAL_a924b8a6_4_k_cu_e35814154cuda3std3__45__cpo6cbeginE - _ZN34_INTERNAL_a924b8a6_4_k_cu_e35814156thrust24THRUST_300001_SM_1000_NS12placeholders2_3E)
_ZN34_INTERNAL_a924b8a6_4_k_cu_e35814156thrust24THRUST_300001_SM_1000_NS12placeholders2_3E:
	.zero		1
	.type		_ZN34_INTERNAL_a924b8a6_4_k_cu_e35814154cuda3std3__45__cpo6cbeginE,@object
	.size		_ZN34_INTERNAL_a924b8a6_4_k_cu_e35814154cuda3std3__45__cpo6cbeginE,(_ZN34_INTERNAL_a924b8a6_4_k_cu_e35814154cuda3std6ranges3__45__cpo6cbeginE - _ZN34_INTERNAL_a924b8a6_4_k_cu_e35814154cuda3std3__45__cpo6cbeginE)
_ZN34_INTERNAL_a924b8a6_4_k_cu_e35814154cuda3std3__45__cpo6cbeginE:
	.zero		1
	.type		_ZN34_INTERNAL_a924b8a6_4_k_cu_e35814154cuda3std6ranges3__45__cpo6cbeginE,@object
	.size		_ZN34_INTERNAL_a924b8a6_4_k_cu_e35814154cuda3std6ranges3__45__cpo6cbeginE,(_ZN34_INTERNAL_a924b8a6_4_k_cu_e35814156thrust24THRUST_300001_SM_1000_NS12placeholders2_7E - _ZN34_INTERNAL_a924b8a6_4_k_cu_e35814154cuda3std6ranges3__45__cpo6cbeginE)
_ZN34_INTERNAL_a924b8a6_4_k_cu_e35814154cuda3std6ranges3__45__cpo6cbeginE:
	.zero		1
	.type		_ZN34_INTERNAL_a924b8a6_4_k_cu_e35814156thrust24THRUST_300001_SM_1000_NS12placeholders2_7E,@object
	.size		_ZN34_INTERNAL_a924b8a6_4_k_cu_e35814156thrust24THRUST_300001_SM_1000_NS12placeholders2_7E,(_ZN34_INTERNAL_a924b8a6_4_k_cu_e35814154cuda3std3__45__cpo7crbeginE - _ZN34_INTERNAL_a924b8a6_4_k_cu_e35814156thrust24THRUST_300001_SM_1000_NS12placeholders2_7E)
_ZN34_INTERNAL_a924b8a6_4_k_cu_e35814156thrust24THRUST_300001_SM_1000_NS12placeholders2_7E:
	.zero		1
	.type		_ZN34_INTERNAL_a924b8a6_4_k_cu_e35814154cuda3std3__45__cpo7crbeginE,@object
	.size		_ZN34_INTERNAL_a924b8a6_4_k_cu_e35814154cuda3std3__45__cpo7crbeginE,(_ZN34_INTERNAL_a924b8a6_4_k_cu_e35814154cuda3std6ranges3__45__cpo4nextE - _ZN34_INTERNAL_a924b8a6_4_k_cu_e35814154cuda3std3__45__cpo7crbeginE)
_ZN34_INTERNAL_a924b8a6_4_k_cu_e35814154cuda3std3__45__cpo7crbeginE:
	.zero		1
	.type		_ZN34_INTERNAL_a924b8a6_4_k_cu_e35814154cuda3std6ranges3__45__cpo4nextE,@object
	.size		_ZN34_INTERNAL_a924b8a6_4_k_cu_e35814154cuda3std6ranges3__45__cpo4nextE,(_ZN34_INTERNAL_a924b8a6_4_k_cu_e35814154cuda3std6ranges3__45__cpo4swapE - _ZN34_INTERNAL_a924b8a6_4_k_cu_e35814154cuda3std6ranges3__45__cpo4nextE)
_ZN34_INTERNAL_a924b8a6_4_k_cu_e35814154cuda3std6ranges3__45__cpo4nextE:
	.zero		1
	.type		_ZN34_INTERNAL_a924b8a6_4_k_cu_e35814154cuda3std6ranges3__45__cpo4swapE,@object
	.size		_ZN34_INTERNAL_a924b8a6_4_k_cu_e35814154cuda3std6ranges3__45__cpo4swapE,(_ZN34_INTERNAL_a924b8a6_4_k_cu_e35814156thrust24THRUST_300001_SM_1000_NS8cuda_cub10par_nosyncE - _ZN34_INTERNAL_a924b8a6_4_k_cu_e35814154cuda3std6ranges3__45__cpo4swapE)
_ZN34_INTERNAL_a924b8a6_4_k_cu_e35814154cuda3std6ranges3__45__cpo4swapE:
	.zero		1
	.type		_ZN34_INTERNAL_a924b8a6_4_k_cu_e35814156thrust24THRUST_300001_SM_1000_NS8cuda_cub10par_nosyncE,@object
	.size		_ZN34_INTERNAL_a924b8a6_4_k_cu_e35814156thrust24THRUST_300001_SM_1000_NS8cuda_cub10par_nosyncE,(_ZN34_INTERNAL_a924b8a6_4_k_cu_e35814156thrust24THRUST_300001_SM_1000_NS12placeholders2_9E - _ZN34_INTERNAL_a924b8a6_4_k_cu_e35814156thrust24THRUST_300001_SM_1000_NS8cuda_cub10par_nosyncE)
_ZN34_INTERNAL_a924b8a6_4_k_cu_e35814156thrust24THRUST_300001_SM_1000_NS8cuda_cub10par_nosyncE:
	.zero		1
	.type		_ZN34_INTERNAL_a924b8a6_4_k_cu_e35814156thrust24THRUST_300001_SM_1000_NS12placeholders2_9E,@object
	.size		_ZN34_INTERNAL_a924b8a6_4_k_cu_e35814156thrust24THRUST_300001_SM_1000_NS12placeholders2_9E,(_ZN34_INTERNAL_a924b8a6_4_k_cu_e35814154cuda3std3__436_GLOBAL__N__a924b8a6_4_k_cu_e35814156ignoreE - _ZN34_INTERNAL_a924b8a6_4_k_cu_e35814156thrust24THRUST_300001_SM_1000_NS12placeholders2_9E)
_ZN34_INTERNAL_a924b8a6_4_k_cu_e35814156thrust24THRUST_300001_SM_1000_NS12placeholders2_9E:
	.zero		1
	.type		_ZN34_INTERNAL_a924b8a6_4_k_cu_e35814154cuda3std3__436_GLOBAL__N__a924b8a6_4_k_cu_e35814156ignoreE,@object
	.size		_ZN34_INTERNAL_a924b8a6_4_k_cu_e35814154cuda3std3__436_GLOBAL__N__a924b8a6_4_k_cu_e35814156ignoreE,(_ZN34_INTERNAL_a924b8a6_4_k_cu_e35814154cuda3std6ranges3__45__cpo4dataE - _ZN34_INTERNAL_a924b8a6_4_k_cu_e35814154cuda3std3__436_GLOBAL__N__a924b8a6_4_k_cu_e35814156ignoreE)
_ZN34_INTERNAL_a924b8a6_4_k_cu_e35814154cuda3std3__436_GLOBAL__N__a924b8a6_4_k_cu_e35814156ignoreE:
	.zero		1
	.type		_ZN34_INTERNAL_a924b8a6_4_k_cu_e35814154cuda3std6ranges3__45__cpo4dataE,@object
	.size		_ZN34_INTERNAL_a924b8a6_4_k_cu_e35814154cuda3std6ranges3__45__cpo4dataE,(_ZN34_INTERNAL_a924b8a6_4_k_cu_e35814156thrust24THRUST_300001_SM_1000_NS12placeholders2_1E - _ZN34_INTERNAL_a924b8a6_4_k_cu_e35814154cuda3std6ranges3__45__cpo4dataE)
_ZN34_INTERNAL_a924b8a6_4_k_cu_e35814154cuda3std6ranges3__45__cpo4dataE:
	.zero		1
	.type		_ZN34_INTERNAL_a924b8a6_4_k_cu_e35814156thrust24THRUST_300001_SM_1000_NS12placeholders2_1E,@object
	.size		_ZN34_INTERNAL_a924b8a6_4_k_cu_e35814156thrust24THRUST_300001_SM_1000_NS12placeholders2_1E,(_ZN34_INTERNAL_a924b8a6_4_k_cu_e35814154cuda3std3__45__cpo5beginE - _ZN34_INTERNAL_a924b8a6_4_k_cu_e35814156thrust24THRUST_300001_SM_1000_NS12placeholders2_1E)
_ZN34_INTERNAL_a924b8a6_4_k_cu_e35814156thrust24THRUST_300001_SM_1000_NS12placeholders2_1E:
	.zero		1
	.type		_ZN34_INTERNAL_a924b8a6_4_k_cu_e35814154cuda3std3__45__cpo5beginE,@object
	.size		_ZN34_INTERNAL_a924b8a6_4_k_cu_e35814154cuda3std3__45__cpo5beginE,(_ZN34_INTERNAL_a924b8a6_4_k_cu_e35814154cuda3std6ranges3__45__cpo5beginE - _ZN34_INTERNAL_a924b8a6_4_k_cu_e35814154cuda3std3__45__cpo5beginE)
_ZN34_INTERNAL_a924b8a6_4_k_cu_e35814154cuda3std3__45__cpo5beginE:
	.zero		1
	.type		_ZN34_INTERNAL_a924b8a6_4_k_cu_e35814154cuda3std6ranges3__45__cpo5beginE,@object
	.size		_ZN34_INTERNAL_a924b8a6_4_k_cu_e35814154cuda3std6ranges3__45__cpo5beginE,(_ZN34_INTERNAL_a924b8a6_4_k_cu_e35814156thrust24THRUST_300001_SM_1000_NS12placeholders2_5E - _ZN34_INTERNAL_a924b8a6_4_k_cu_e35814154cuda3std6ranges3__45__cpo5beginE)
_ZN34_INTERNAL_a924b8a6_4_k_cu_e35814154cuda3std6ranges3__45__cpo5beginE:
	.zero		1
	.type		_ZN34_INTERNAL_a924b8a6_4_k_cu_e35814156thrust24THRUST_300001_SM_1000_NS12placeholders2_5E,@object
	.size		_ZN34_INTERNAL_a924b8a6_4_k_cu_e35814156thrust24THRUST_300001_SM_1000_NS12placeholders2_5E,(_ZN34_INTERNAL_a924b8a6_4_k_cu_e35814154cuda3std3__45__cpo6rbeginE - _ZN34_INTERNAL_a924b8a6_4_k_cu_e35814156thrust24THRUST_300001_SM_1000_NS12placeholders2_5E)
_ZN34_INTERNAL_a924b8a6_4_k_cu_e35814156thrust24THRUST_300001_SM_1000_NS12placeholders2_5E:
	.zero		1
	.type		_ZN34_INTERNAL_a924b8a6_4_k_cu_e35814154cuda3std3__45__cpo6rbeginE,@object
	.size		_ZN34_INTERNAL_a924b8a6_4_k_cu_e35814154cuda3std3__45__cpo6rbeginE,(_ZN34_INTERNAL_a924b8a6_4_k_cu_e35814154cuda3std6ranges3__45__cpo7advanceE - _ZN34_INTERNAL_a924b8a6_4_k_cu_e35814154cuda3std3__45__cpo6rbeginE)
_ZN34_INTERNAL_a924b8a6_4_k_cu_e35814154cuda3std3__45__cpo6rbeginE:
	.zero		1
	.type		_ZN34_INTERNAL_a924b8a6_4_k_cu_e35814154cuda3std6ranges3__45__cpo7advanceE,@object
	.size		_ZN34_INTERNAL_a924b8a6_4_k_cu_e35814154cuda3std6ranges3__45__cpo7advanceE,(_ZN34_INTERNAL_a924b8a6_4_k_cu_e35814154cuda3std3__47nulloptE - _ZN34_INTERNAL_a924b8a6_4_k_cu_e35814154cuda3std6ranges3__45__cpo7advanceE)
_ZN34_INTERNAL_a924b8a6_4_k_cu_e35814154cuda3std6ranges3__45__cpo7advanceE:
	.zero		1
	.type		_ZN34_INTERNAL_a924b8a6_4_k_cu_e35814154cuda3std3__47nulloptE,@object
	.size		_ZN34_INTERNAL_a924b8a6_4_k_cu_e35814154cuda3std3__47nulloptE,(_ZN34_INTERNAL_a924b8a6_4_k_cu_e35814154cuda3std6ranges3__45__cpo8distanceE - _ZN34_INTERNAL_a924b8a6_4_k_cu_e35814154cuda3std3__47nulloptE)
_ZN34_INTERNAL_a924b8a6_4_k_cu_e35814154cuda3std3__47nulloptE:
	.zero		1
	.type		_ZN34_INTERNAL_a924b8a6_4_k_cu_e35814154cuda3std6ranges3__45__cpo8distanceE,@object
	.size		_ZN34_INTERNAL_a924b8a6_4_k_cu_e35814154cuda3std6ranges3__45__cpo8distanceE,(_ZN34_INTERNAL_a924b8a6_4_k_cu_e35814156thrust24THRUST_300001_SM_1000_NS12placeholders3_10E - _ZN34_INTERNAL_a924b8a6_4_k_cu_e35814154cuda3std6ranges3__45__cpo8distanceE)
_ZN34_INTERNAL_a924b8a6_4_k_cu_e35814154cuda3std6ranges3__45__cpo8distanceE:
	.zero		1
	.type		_ZN34_INTERNAL_a924b8a6_4_k_cu_e35814156thrust24THRUST_300001_SM_1000_NS12placeholders3_10E,@object
	.size		_ZN34_INTERNAL_a924b8a6_4_k_cu_e35814156thrust24THRUST_300001_SM_1000_NS12placeholders3_10E,(_ZN34_INTERNAL_a924b8a6_4_k_cu_e35814154cuda3std3__419piecewise_constructE - _ZN34_INTERNAL_a924b8a6_4_k_cu_e35814156thrust24THRUST_300001_SM_1000_NS12placeholders3_10E)
_ZN34_INTERNAL_a924b8a6_4_k_cu_e35814156thrust24THRUST_300001_SM_1000_NS12placeholders3_10E:
	.zero		1
	.type		_ZN34_INTERNAL_a924b8a6_4_k_cu_e35814154cuda3std3__419piecewise_constructE,@object
	.size		_ZN34_INTERNAL_a924b8a6_4_k_cu_e35814154cuda3std3__419piecewise_constructE,(_ZN34_INTERNAL_a924b8a6_4_k_cu_e35814154cuda3std6ranges3__45__cpo5cdataE - _ZN34_INTERNAL_a924b8a6_4_k_cu_e35814154cuda3std3__419piecewise_constructE)
_ZN34_INTERNAL_a924b8a6_4_k_cu_e35814154cuda3std3__419piecewise_constructE:
	.zero		1
	.type		_ZN34_INTERNAL_a924b8a6_4_k_cu_e35814154cuda3std6ranges3__45__cpo5cdataE,@object
	.size		_ZN34_INTERNAL_a924b8a6_4_k_cu_e35814154cuda3std6ranges3__45__cpo5cdataE,(_ZN34_INTERNAL_a924b8a6_4_k_cu_e35814156thrust24THRUST_300001_SM_1000_NS12placeholders2_2E - _ZN34_INTERNAL_a924b8a6_4_k_cu_e35814154cuda3std6ranges3__45__cpo5cdataE)
_ZN34_INTERNAL_a924b8a6_4_k_cu_e35814154cuda3std6ranges3__45__cpo5cdataE:
	.zero		1
	.type		_ZN34_INTERNAL_a924b8a6_4_k_cu_e35814156thrust24THRUST_300001_SM_1000_NS12placeholders2_2E,@object
	.size		_ZN34_INTERNAL_a924b8a6_4_k_cu_e35814156thrust24THRUST_300001_SM_1000_NS12placeholders2_2E,(_ZN34_INTERNAL_a924b8a6_4_k_cu_e35814154cuda3std3__45__cpo3endE - _ZN34_INTERNAL_a924b8a6_4_k_cu_e35814156thrust24THRUST_300001_SM_1000_NS12placeholders2_2E)
_ZN34_INTERNAL_a924b8a6_4_k_cu_e35814156thrust24THRUST_300001_SM_1000_NS12placeholders2_2E:
	.zero		1
	.type		_ZN34_INTERNAL_a924b8a6_4_k_cu_e35814154cuda3std3__45__cpo3endE,@object
	.size		_ZN34_INTERNAL_a924b8a6_4_k_cu_e35814154cuda3std3__45__cpo3endE,(_ZN34_INTERNAL_a924b8a6_4_k_cu_e35814154cuda3std6ranges3__45__cpo3endE - _ZN34_INTERNAL_a924b8a6_4_k_cu_e35814154cuda3std3__45__cpo3endE)
_ZN34_INTERNAL_a924b8a6_4_k_cu_e35814154cuda3std3__45__cpo3endE:
	.zero		1
	.type		_ZN34_INTERNAL_a924b8a6_4_k_cu_e35814154cuda3std6ranges3__45__cpo3endE,@object
	.size		_ZN34_INTERNAL_a924b8a6_4_k_cu_e35814154cuda3std6ranges3__45__cpo3endE,(_ZN34_INTERNAL_a924b8a6_4_k_cu_e35814156thrust24THRUST_300001_SM_1000_NS12placeholders2_6E - _ZN34_INTERNAL_a924b8a6_4_k_cu_e35814154cuda3std6ranges3__45__cpo3endE)
_ZN34_INTERNAL_a924b8a6_4_k_cu_e35814154cuda3std6ranges3__45__cpo3endE:
	.zero		1
	.type		_ZN34_INTERNAL_a924b8a6_4_k_cu_e35814156thrust24THRUST_300001_SM_1000_NS12placeholders2_6E,@object
	.size		_ZN34_INTERNAL_a924b8a6_4_k_cu_e35814156thrust24THRUST_300001_SM_1000_NS12placeholders2_6E,(_ZN34_INTERNAL_a924b8a6_4_k_cu_e35814154cuda3std3__45__cpo4rendE - _ZN34_INTERNAL_a924b8a6_4_k_cu_e35814156thrust24THRUST_300001_SM_1000_NS12placeholders2_6E)
_ZN34_INTERNAL_a924b8a6_4_k_cu_e35814156thrust24THRUST_300001_SM_1000_NS12placeholders2_6E:
	.zero		1
	.type		_ZN34_INTERNAL_a924b8a6_4_k_cu_e35814154cuda3std3__45__cpo4rendE,@object
	.size		_ZN34_INTERNAL_a924b8a6_4_k_cu_e35814154cuda3std3__45__cpo4rendE,(_ZN34_INTERNAL_a924b8a6_4_k_cu_e35814154cuda3std6ranges3__45__cpo9iter_swapE - _ZN34_INTERNAL_a924b8a6_4_k_cu_e35814154cuda3std3__45__cpo4rendE)
_ZN34_INTERNAL_a924b8a6_4_k_cu_e35814154cuda3std3__45__cpo4rendE:
	.zero		1
	.type		_ZN34_INTERNAL_a924b8a6_4_k_cu_e35814154cuda3std6ranges3__45__cpo9iter_swapE,@object
	.size		_ZN34_INTERNAL_a924b8a6_4_k_cu_e35814154cuda3std6ranges3__45__cpo9iter_swapE,(_ZN34_INTERNAL_a924b8a6_4_k_cu_e35814154cuda3std3__48unexpectE - _ZN34_INTERNAL_a924b8a6_4_k_cu_e35814154cuda3std6ranges3__45__cpo9iter_swapE)
_ZN34_INTERNAL_a924b8a6_4_k_cu_e35814154cuda3std6ranges3__45__cpo9iter_swapE:
	.zero		1
	.type		_ZN34_INTERNAL_a924b8a6_4_k_cu_e35814154cuda3std3__48unexpectE,@object
	.size		_ZN34_INTERNAL_a924b8a6_4_k_cu_e35814154cuda3std3__48unexpectE,(_ZN34_INTERNAL_a924b8a6_4_k_cu_e35814156thrust24THRUST_300001_SM_1000_NS8cuda_cub3parE - _ZN34_INTERNAL_a924b8a6_4_k_cu_e35814154cuda3std3__48unexpectE)
_ZN34_INTERNAL_a924b8a6_4_k_cu_e35814154cuda3std3__48unexpectE:
	.zero		1
	.type		_ZN34_INTERNAL_a924b8a6_4_k_cu_e35814156thrust24THRUST_300001_SM_1000_NS8cuda_cub3parE,@object
	.size		_ZN34_INTERNAL_a924b8a6_4_k_cu_e35814156thrust24THRUST_300001_SM_1000_NS8cuda_cub3parE,(_ZN34_INTERNAL_a924b8a6_4_k_cu_e35814156thrust24THRUST_300001_SM_1000_NS12placeholders2_4E - _ZN34_INTERNAL_a924b8a6_4_k_cu_e35814156thrust24THRUST_300001_SM_1000_NS8cuda_cub3parE)
_ZN34_INTERNAL_a924b8a6_4_k_cu_e35814156thrust24THRUST_300001_SM_1000_NS8cuda_cub3parE:
	.zero		1
	.type		_ZN34_INTERNAL_a924b8a6_4_k_cu_e35814156thrust24THRUST_300001_SM_1000_NS12placeholders2_4E,@object
	.size		_ZN34_INTERNAL_a924b8a6_4_k_cu_e35814156thrust24THRUST_300001_SM_1000_NS12placeholders2_4E,(_ZN34_INTERNAL_a924b8a6_4_k_cu_e35814154cuda3std3__45__cpo4cendE - _ZN34_INTERNAL_a924b8a6_4_k_cu_e35814156thrust24THRUST_300001_SM_1000_NS12placeholders2_4E)
_ZN34_INTERNAL_a924b8a6_4_k_cu_e35814156thrust24THRUST_300001_SM_1000_NS12placeholders2_4E:
	.zero		1
	.type		_ZN34_INTERNAL_a924b8a6_4_k_cu_e35814154cuda3std3__45__cpo4cendE,@object
	.size		_ZN34_INTERNAL_a924b8a6_4_k_cu_e35814154cuda3std3__45__cpo4cendE,(_ZN34_INTERNAL_a924b8a6_4_k_cu_e35814154cuda3std6ranges3__45__cpo4cendE - _ZN34_INTERNAL_a924b8a6_4_k_cu_e35814154cuda3std3__45__cpo4cendE)
_ZN34_INTERNAL_a924b8a6_4_k_cu_e35814154cuda3std3__45__cpo4cendE:
	.zero		1
	.type		_ZN34_INTERNAL_a924b8a6_4_k_cu_e35814154cuda3std6ranges3__45__cpo4cendE,@object
	.size		_ZN34_INTERNAL_a924b8a6_4_k_cu_e35814154cuda3std6ranges3__45__cpo4cendE,(_ZN34_INTERNAL_a924b8a6_4_k_cu_e35814154cuda3std3__420unreachable_sentinelE - _ZN34_INTERNAL_a924b8a6_4_k_cu_e35814154cuda3std6ranges3__45__cpo4cendE)
_ZN34_INTERNAL_a924b8a6_4_k_cu_e35814154cuda3std6ranges3__45__cpo4cendE:
	.zero		1
	.type		_ZN34_INTERNAL_a924b8a6_4_k_cu_e35814154cuda3std3__420unreachable_sentinelE,@object
	.size		_ZN34_INTERNAL_a924b8a6_4_k_cu_e35814154cuda3std3__420unreachable_sentinelE,(_ZN34_INTERNAL_a924b8a6_4_k_cu_e35814154cuda3std6ranges3__45__cpo5ssizeE - _ZN34_INTERNAL_a924b8a6_4_k_cu_e35814154cuda3std3__420unreachable_sentinelE)
_ZN34_INTERNAL_a924b8a6_4_k_cu_e35814154cuda3std3__420unreachable_sentinelE:
	.zero		1
	.type		_ZN34_INTERNAL_a924b8a6_4_k_cu_e35814154cuda3std6ranges3__45__cpo5ssizeE,@object
	.size		_ZN34_INTERNAL_a924b8a6_4_k_cu_e35814154cuda3std6ranges3__45__cpo5ssizeE,(_ZN34_INTERNAL_a924b8a6_4_k_cu_e35814156thrust24THRUST_300001_SM_1000_NS12placeholders2_8E - _ZN34_INTERNAL_a924b8a6_4_k_cu_e35814154cuda3std6ranges3__45__cpo5ssizeE)
_ZN34_INTERNAL_a924b8a6_4_k_cu_e35814154cuda3std6ranges3__45__cpo5ssizeE:
	.zero		1
	.type		_ZN34_INTERNAL_a924b8a6_4_k_cu_e35814156thrust24THRUST_300001_SM_1000_NS12placeholders2_8E,@object
	.size		_ZN34_INTERNAL_a924b8a6_4_k_cu_e35814156thrust24THRUST_300001_SM_1000_NS12placeholders2_8E,(_ZN34_INTERNAL_a924b8a6_4_k_cu_e35814154cuda3std3__45__cpo5crendE - _ZN34_INTERNAL_a924b8a6_4_k_cu_e35814156thrust24THRUST_300001_SM_1000_NS12placeholders2_8E)
_ZN34_INTERNAL_a924b8a6_4_k_cu_e35814156thrust24THRUST_300001_SM_1000_NS12placeholders2_8E:
	.zero		1
	.type		_ZN34_INTERNAL_a924b8a6_4_k_cu_e35814154cuda3std3__45__cpo5crendE,@object
	.size		_ZN34_INTERNAL_a924b8a6_4_k_cu_e35814154cuda3std3__45__cpo5crendE,(_ZN34_INTERNAL_a924b8a6_4_k_cu_e35814154cuda3std6ranges3__45__cpo4prevE - _ZN34_INTERNAL_a924b8a6_4_k_cu_e35814154cuda3std3__45__cpo5crendE)
_ZN34_INTERNAL_a924b8a6_4_k_cu_e35814154cuda3std3__45__cpo5crendE:
	.zero		1
	.type		_ZN34_INTERNAL_a924b8a6_4_k_cu_e35814154cuda3std6ranges3__45__cpo4prevE,@object
	.size		_ZN34_INTERNAL_a924b8a6_4_k_cu_e35814154cuda3std6ranges3__45__cpo4prevE,(_ZN34_INTERNAL_a924b8a6_4_k_cu_e35814154cuda3std6ranges3__45__cpo9iter_moveE - _ZN34_INTERNAL_a924b8a6_4_k_cu_e35814154cuda3std6ranges3__45__cpo4prevE)
_ZN34_INTERNAL_a924b8a6_4_k_cu_e35814154cuda3std6ranges3__45__cpo4prevE:
	.zero		1
	.type		_ZN34_INTERNAL_a924b8a6_4_k_cu_e35814154cuda3std6ranges3__45__cpo9iter_moveE,@object
	.size		_ZN34_INTERNAL_a924b8a6_4_k_cu_e35814154cuda3std6ranges3__45__cpo9iter_moveE,(_ZN34_INTERNAL_a924b8a6_4_k_cu_e35814156thrust24THRUST_300001_SM_1000_NS6system6detail10sequential3seqE - _ZN34_INTERNAL_a924b8a6_4_k_cu_e35814154cuda3std6ranges3__45__cpo9iter_moveE)
_ZN34_INTERNAL_a924b8a6_4_k_cu_e35814154cuda3std6ranges3__45__cpo9iter_moveE:
	.zero		1
	.type		_ZN34_INTERNAL_a924b8a6_4_k_cu_e35814156thrust24THRUST_300001_SM_1000_NS6system6detail10sequential3seqE,@object
	.size		_ZN34_INTERNAL_a924b8a6_4_k_cu_e35814156thrust24THRUST_300001_SM_1000_NS6system6detail10sequential3seqE,(.L_31 - _ZN34_INTERNAL_a924b8a6_4_k_cu_e35814156thrust24THRUST_300001_SM_1000_NS6system6detail10sequential3seqE)
_ZN34_INTERNAL_a924b8a6_4_k_cu_e35814156thrust24THRUST_300001_SM_1000_NS6system6detail10sequential3seqE:
	.zero		1
.L_31:


//--------------------- .nv.shared._Z27matrixMulKernelSharedMemoryIfEvPT_PKS0_S3_m --------------------------
	.section	.nv.shared._Z27matrixMulKernelSharedMemoryIfEvPT_PKS0_S3_m,"aw",@nobits
	.sectionflags	@""
	.align	4
.nv.shared._Z27matrixMulKernelSharedMemoryIfEvPT_PKS0_S3_m:
	.zero		3072


//--------------------- .nv.constant0._ZN3cub18CUB_300001_SM_10006detail8for_each13static_kernelINS2_12policy_hub_t12policy_500_tEmN6thrust24THRUST_300001_SM_1000_NS8cuda_cub20__uninitialized_fill7functorINS7_10device_ptrIfEEfEEEEvT0_T1_ --------------------------
	.section	.nv.constant0._ZN3cub18CUB_300001_SM_10006detail8for_each13static_kernelINS2_12policy_hub_t12policy_500_tEmN6thrust24THRUST_300001_SM_1000_NS8cuda_cub20__uninitialized_fill7functorINS7_10device_ptrIfEEfEEEEvT0_T1_,"a",@progbits
	.sectionflags	@""
	.align	4
.nv.constant0._ZN3cub18CUB_300001_SM_10006detail8for_each13static_kernelINS2_12policy_hub_t12policy_500_tEmN6thrust24THRUST_300001_SM_1000_NS8cuda_cub20__uninitialized_fill7functorINS7_10device_ptrIfEEfEEEEvT0_T1_:
	.zero		920


//--------------------- .nv.constant0._ZN3cub18CUB_300001_SM_10006detail11EmptyKernelIvEEvv --------------------------
	.section	.nv.constant0._ZN3cub18CUB_300001_SM_10006detail11EmptyKernelIvEEvv,"a",@progbits
	.sectionflags	@""
	.align	4
.nv.constant0._ZN3cub18CUB_300001_SM_10006detail11EmptyKernelIvEEvv:
	.zero		896


//--------------------- .nv.constant0._Z27matrixMulKernelSharedMemoryIfEvPT_PKS0_S3_m --------------------------
	.section	.nv.constant0._Z27matrixMulKernelSharedMemoryIfEvPT_PKS0_S3_m,"a",@progbits
	.sectionflags	@""
	.align	4
.nv.constant0._Z27matrixMulKernelSharedMemoryIfEvPT_PKS0_S3_m:
	.zero		928


//--------------------- .nv.constant0._Z26matrixMulKernelNotParallelIfEvPT_PKS0_S3_m --------------------------
	.section	.nv.constant0._Z26matrixMulKernelNotParallelIfEvPT_PKS0_S3_m,"a",@progbits
	.sectionflags	@""
	.align	4
.nv.constant0._Z26matrixMulKernelNotParallelIfEvPT_PKS0_S3_m:
	.zero		928


//--------------------- .nv.constant0._Z15matrixMulKernelIfEvPT_PKS0_S3_m --------------------------
	.section	.nv.constant0._Z15matrixMulKernelIfEvPT_PKS0_S3_m,"a",@progbits
	.sectionflags	@""
	.align	4
.nv.constant0._Z15matrixMulKernelIfEvPT_PKS0_S3_m:
	.zero		928


//--------------------- SYMBOLS --------------------------

	.type		.nv.reservedSmem.offset0,@object
	.size		.nv.reservedSmem.offset0,0x4
	.type		.nv.reservedSmem.cap,@object
	.size		.nv.reservedSmem.cap,0x4
